//
// Generated by NVIDIA NVVM Compiler
//
// Compiler Build ID: CL-36424714
// Cuda compilation tools, release 13.0, V13.0.88
// Based on NVVM 20.0.0
//

.version 9.0
.target sm_100
.address_size 64

	// .globl	_Z9A1_kernelPdS_d
.extern .shared .align 16 .b8 sdata[];

.visible .entry _Z9A1_kernelPdS_d(
	.param .u64 .ptr .align 1 _Z9A1_kernelPdS_d_param_0,
	.param .u64 .ptr .align 1 _Z9A1_kernelPdS_d_param_1,
	.param .f64 _Z9A1_kernelPdS_d_param_2
)
{
	.reg .b32 	%r<5>;
	.reg .b64 	%rd<8>;
	.reg .b64 	%fd<5>;

	ld.param.u64 	%rd1, [_Z9A1_kernelPdS_d_param_0];
	ld.param.u64 	%rd2, [_Z9A1_kernelPdS_d_param_1];
	ld.param.f64 	%fd1, [_Z9A1_kernelPdS_d_param_2];
	cvta.to.global.u64 	%rd3, %rd1;
	cvta.to.global.u64 	%rd4, %rd2;
	mov.u32 	%r1, %ctaid.x;
	mov.u32 	%r2, %ntid.x;
	mov.u32 	%r3, %tid.x;
	mad.lo.s32 	%r4, %r1, %r2, %r3;
	mul.wide.u32 	%rd5, %r4, 8;
	add.s64 	%rd6, %rd4, %rd5;
	ld.global.f64 	%fd2, [%rd6];
	add.s64 	%rd7, %rd3, %rd5;
	ld.global.f64 	%fd3, [%rd7];
	fma.rn.f64 	%fd4, %fd1, %fd2, %fd3;
	st.global.f64 	[%rd7], %fd4;
	ret;

}
	// .globl	_Z9A2_kernelPdS_S_dS_i
.visible .entry _Z9A2_kernelPdS_S_dS_i(
	.param .u64 .ptr .align 1 _Z9A2_kernelPdS_S_dS_i_param_0,
	.param .u64 .ptr .align 1 _Z9A2_kernelPdS_S_dS_i_param_1,
	.param .u64 .ptr .align 1 _Z9A2_kernelPdS_S_dS_i_param_2,
	.param .f64 _Z9A2_kernelPdS_S_dS_i_param_3,
	.param .u64 .ptr .align 1 _Z9A2_kernelPdS_S_dS_i_param_4,
	.param .u32 _Z9A2_kernelPdS_S_dS_i_param_5
)
{
	.reg .pred 	%p<2>;
	.reg .b32 	%r<8>;
	.reg .b64 	%rd<26>;
	.reg .b64 	%fd<45>;

	ld.param.f64 	%fd1, [_Z9A2_kernelPdS_S_dS_i_param_3];
	ld.param.u64 	%rd5, [_Z9A2_kernelPdS_S_dS_i_param_4];
	ld.param.u32 	%r1, [_Z9A2_kernelPdS_S_dS_i_param_5];
	mov.u32 	%r2, %ctaid.x;
	mov.u32 	%r3, %ntid.x;
	mov.u32 	%r4, %tid.x;
	mad.lo.s32 	%r5, %r2, %r3, %r4;
	cvt.u64.u32 	%rd1, %r5;
	add.s32 	%r6, %r1, -1;
	cvt.s64.s32 	%rd6, %r6;
	setp.ge.u64 	%p1, %rd1, %rd6;
	@%p1 bra 	$L__BB1_2;
	ld.param.u64 	%rd25, [_Z9A2_kernelPdS_S_dS_i_param_2];
	ld.param.u64 	%rd24, [_Z9A2_kernelPdS_S_dS_i_param_1];
	ld.param.u64 	%rd23, [_Z9A2_kernelPdS_S_dS_i_param_0];
	cvta.to.global.u64 	%rd7, %rd23;
	cvta.to.global.u64 	%rd8, %rd25;
	cvta.to.global.u64 	%rd9, %rd24;
	cvta.to.global.u64 	%rd10, %rd5;
	ld.global.f64 	%fd2, [%rd7];
	mul.lo.s64 	%rd11, %rd1, 24;
	add.s64 	%rd12, %rd7, %rd11;
	ld.global.f64 	%fd3, [%rd12+24];
	sub.f64 	%fd4, %fd2, %fd3;
	ld.global.f64 	%fd5, [%rd7+8];
	ld.global.f64 	%fd6, [%rd12+32];
	sub.f64 	%fd7, %fd5, %fd6;
	ld.global.f64 	%fd8, [%rd7+16];
	ld.global.f64 	%fd9, [%rd12+40];
	sub.f64 	%fd10, %fd8, %fd9;
	mul.f64 	%fd11, %fd7, %fd7;
	fma.rn.f64 	%fd12, %fd4, %fd4, %fd11;
	fma.rn.f64 	%fd13, %fd10, %fd10, %fd12;
	mul.f64 	%fd14, %fd13, %fd13;
	mul.f64 	%fd15, %fd13, %fd14;
	rsqrt.approx.f64 	%fd16, %fd15;
	mul.f64 	%fd17, %fd1, %fd16;
	ld.global.f64 	%fd18, [%rd8];
	mul.f64 	%fd19, %fd18, %fd17;
	add.s64 	%rd13, %rd9, %rd11;
	ld.global.f64 	%fd20, [%rd13+24];
	fma.rn.f64 	%fd21, %fd4, %fd19, %fd20;
	st.global.f64 	[%rd13+24], %fd21;
	ld.global.f64 	%fd22, [%rd8];
	mul.f64 	%fd23, %fd17, %fd22;
	ld.global.f64 	%fd24, [%rd13+32];
	fma.rn.f64 	%fd25, %fd7, %fd23, %fd24;
	st.global.f64 	[%rd13+32], %fd25;
	ld.global.f64 	%fd26, [%rd8];
	mul.f64 	%fd27, %fd17, %fd26;
	ld.global.f64 	%fd28, [%rd13+40];
	fma.rn.f64 	%fd29, %fd10, %fd27, %fd28;
	st.global.f64 	[%rd13+40], %fd29;
	ld.global.f64 	%fd30, [%rd9];
	st.global.f64 	[%rd10], %fd30;
	ld.global.f64 	%fd31, [%rd9+8];
	mul.wide.s32 	%rd14, %r1, 8;
	add.s64 	%rd15, %rd10, %rd14;
	st.global.f64 	[%rd15], %fd31;
	ld.global.f64 	%fd32, [%rd9+16];
	shl.b32 	%r7, %r1, 1;
	add.s64 	%rd16, %rd15, %rd14;
	st.global.f64 	[%rd16], %fd32;
	shl.b64 	%rd17, %rd1, 3;
	add.s64 	%rd18, %rd8, %rd17;
	ld.global.f64 	%fd33, [%rd18+8];
	neg.f64 	%fd34, %fd33;
	mul.f64 	%fd35, %fd17, %fd34;
	mul.f64 	%fd36, %fd4, %fd35;
	add.s64 	%rd19, %rd10, %rd17;
	st.global.f64 	[%rd19+8], %fd36;
	ld.global.f64 	%fd37, [%rd18+8];
	neg.f64 	%fd38, %fd37;
	mul.f64 	%fd39, %fd17, %fd38;
	mul.f64 	%fd40, %fd7, %fd39;
	add.s64 	%rd20, %rd19, %rd14;
	st.global.f64 	[%rd20+8], %fd40;
	ld.global.f64 	%fd41, [%rd18+8];
	neg.f64 	%fd42, %fd41;
	mul.f64 	%fd43, %fd17, %fd42;
	mul.f64 	%fd44, %fd10, %fd43;
	mul.wide.s32 	%rd21, %r7, 8;
	add.s64 	%rd22, %rd19, %rd21;
	st.global.f64 	[%rd22+8], %fd44;
$L__BB1_2:
	ret;

}
	// .globl	_Z8B_kernelPdS_S_di
.visible .entry _Z8B_kernelPdS_S_di(
	.param .u64 .ptr .align 1 _Z8B_kernelPdS_S_di_param_0,
	.param .u64 .ptr .align 1 _Z8B_kernelPdS_S_di_param_1,
	.param .u64 .ptr .align 1 _Z8B_kernelPdS_S_di_param_2,
	.param .f64 _Z8B_kernelPdS_S_di_param_3,
	.param .u32 _Z8B_kernelPdS_S_di_param_4
)
{
	.reg .pred 	%p<12>;
	.reg .b32 	%r<53>;
	.reg .b64 	%rd<109>;
	.reg .b64 	%fd<282>;

	ld.param.u64 	%rd37, [_Z8B_kernelPdS_S_di_param_1];
	ld.param.u32 	%r24, [_Z8B_kernelPdS_S_di_param_4];
	cvta.to.global.u64 	%rd1, %rd37;
	mov.u32 	%r25, %ctaid.x;
	mov.u32 	%r26, %ntid.x;
	mov.u32 	%r27, %tid.x;
	mad.lo.s32 	%r1, %r25, %r26, %r27;
	cvt.u64.u32 	%rd2, %r1;
	add.s32 	%r28, %r24, -1;
	cvt.s64.s32 	%rd39, %r28;
	setp.ge.u64 	%p1, %rd2, %rd39;
	@%p1 bra 	$L__BB2_16;
	ld.param.u32 	%r42, [_Z8B_kernelPdS_S_di_param_4];
	add.s64 	%rd105, %rd2, 2;
	cvt.s64.s32 	%rd4, %r42;
	setp.ge.u64 	%p2, %rd105, %rd4;
	@%p2 bra 	$L__BB2_9;
	add.s64 	%rd5, %rd2, 1;
	mad.lo.s64 	%rd6, %rd2, 24, %rd1;
	sub.s64 	%rd40, %rd4, %rd2;
	add.s64 	%rd7, %rd40, -2;
	add.s64 	%rd41, %rd40, -3;
	setp.lt.u64 	%p3, %rd41, 3;
	mov.b32 	%r45, 1;
	mov.u64 	%rd106, %rd5;
	@%p3 bra 	$L__BB2_6;
	and.b64  	%rd104, %rd7, -4;
	ld.global.f64 	%fd278, [%rd6+24];
	ld.global.f64 	%fd277, [%rd6+32];
	ld.global.f64 	%fd276, [%rd6+40];
	mov.b32 	%r50, 2;
	mov.u64 	%rd106, %rd5;
$L__BB2_4:
	ld.param.f64 	%fd266, [_Z8B_kernelPdS_S_di_param_3];
	ld.param.u64 	%rd95, [_Z8B_kernelPdS_S_di_param_2];
	ld.param.u64 	%rd92, [_Z8B_kernelPdS_S_di_param_1];
	ld.param.u64 	%rd89, [_Z8B_kernelPdS_S_di_param_0];
	add.s32 	%r31, %r50, -1;
	cvta.to.global.u64 	%rd42, %rd89;
	mul.lo.s64 	%rd43, %rd2, 24;
	add.s64 	%rd44, %rd42, %rd43;
	ld.global.f64 	%fd38, [%rd44+24];
	mad.lo.s64 	%rd45, %rd106, 24, %rd42;
	ld.global.f64 	%fd39, [%rd45+24];
	sub.f64 	%fd40, %fd38, %fd39;
	ld.global.f64 	%fd41, [%rd44+32];
	ld.global.f64 	%fd42, [%rd45+32];
	sub.f64 	%fd43, %fd41, %fd42;
	ld.global.f64 	%fd44, [%rd44+40];
	ld.global.f64 	%fd45, [%rd45+40];
	sub.f64 	%fd46, %fd44, %fd45;
	cvta.to.global.u64 	%rd46, %rd95;
	shl.b64 	%rd47, %rd105, 3;
	add.s64 	%rd48, %rd46, %rd47;
	ld.global.f64 	%fd47, [%rd48];
	mul.f64 	%fd48, %fd266, %fd47;
	mul.f64 	%fd49, %fd43, %fd43;
	fma.rn.f64 	%fd50, %fd40, %fd40, %fd49;
	fma.rn.f64 	%fd51, %fd46, %fd46, %fd50;
	mul.f64 	%fd52, %fd51, %fd51;
	mul.f64 	%fd53, %fd51, %fd52;
	rsqrt.approx.f64 	%fd54, %fd53;
	mul.f64 	%fd55, %fd48, %fd54;
	mul.f64 	%fd56, %fd40, %fd55;
	sub.f64 	%fd57, %fd278, %fd56;
	cvta.to.global.u64 	%rd49, %rd92;
	add.s64 	%rd50, %rd49, %rd43;
	st.global.f64 	[%rd50+24], %fd57;
	mul.f64 	%fd58, %fd43, %fd55;
	sub.f64 	%fd59, %fd277, %fd58;
	st.global.f64 	[%rd50+32], %fd59;
	mul.f64 	%fd60, %fd46, %fd55;
	sub.f64 	%fd61, %fd276, %fd60;
	st.global.f64 	[%rd50+40], %fd61;
	cvt.u64.u32 	%rd51, %r50;
	add.s64 	%rd52, %rd51, %rd2;
	cvt.u64.u32 	%rd53, %r31;
	add.s64 	%rd54, %rd5, %rd53;
	ld.global.f64 	%fd62, [%rd44+24];
	ld.global.f64 	%fd63, [%rd45+48];
	sub.f64 	%fd64, %fd62, %fd63;
	ld.global.f64 	%fd65, [%rd44+32];
	ld.global.f64 	%fd66, [%rd45+56];
	sub.f64 	%fd67, %fd65, %fd66;
	ld.global.f64 	%fd68, [%rd44+40];
	ld.global.f64 	%fd69, [%rd45+64];
	sub.f64 	%fd70, %fd68, %fd69;
	ld.global.f64 	%fd71, [%rd48+8];
	mul.f64 	%fd72, %fd266, %fd71;
	mul.f64 	%fd73, %fd67, %fd67;
	fma.rn.f64 	%fd74, %fd64, %fd64, %fd73;
	fma.rn.f64 	%fd75, %fd70, %fd70, %fd74;
	mul.f64 	%fd76, %fd75, %fd75;
	mul.f64 	%fd77, %fd75, %fd76;
	rsqrt.approx.f64 	%fd78, %fd77;
	mul.f64 	%fd79, %fd72, %fd78;
	mul.f64 	%fd80, %fd64, %fd79;
	sub.f64 	%fd81, %fd57, %fd80;
	st.global.f64 	[%rd50+24], %fd81;
	mul.f64 	%fd82, %fd67, %fd79;
	sub.f64 	%fd83, %fd59, %fd82;
	st.global.f64 	[%rd50+32], %fd83;
	mul.f64 	%fd84, %fd70, %fd79;
	sub.f64 	%fd85, %fd61, %fd84;
	st.global.f64 	[%rd50+40], %fd85;
	ld.global.f64 	%fd86, [%rd44+24];
	ld.global.f64 	%fd87, [%rd45+72];
	sub.f64 	%fd88, %fd86, %fd87;
	ld.global.f64 	%fd89, [%rd44+32];
	ld.global.f64 	%fd90, [%rd45+80];
	sub.f64 	%fd91, %fd89, %fd90;
	ld.global.f64 	%fd92, [%rd44+40];
	ld.global.f64 	%fd93, [%rd45+88];
	sub.f64 	%fd94, %fd92, %fd93;
	ld.global.f64 	%fd95, [%rd48+16];
	mul.f64 	%fd96, %fd266, %fd95;
	mul.f64 	%fd97, %fd91, %fd91;
	fma.rn.f64 	%fd98, %fd88, %fd88, %fd97;
	fma.rn.f64 	%fd99, %fd94, %fd94, %fd98;
	mul.f64 	%fd100, %fd99, %fd99;
	mul.f64 	%fd101, %fd99, %fd100;
	rsqrt.approx.f64 	%fd102, %fd101;
	mul.f64 	%fd103, %fd96, %fd102;
	mul.f64 	%fd104, %fd88, %fd103;
	sub.f64 	%fd105, %fd81, %fd104;
	st.global.f64 	[%rd50+24], %fd105;
	mul.f64 	%fd106, %fd91, %fd103;
	sub.f64 	%fd107, %fd83, %fd106;
	st.global.f64 	[%rd50+32], %fd107;
	mul.f64 	%fd108, %fd94, %fd103;
	sub.f64 	%fd109, %fd85, %fd108;
	st.global.f64 	[%rd50+40], %fd109;
	ld.global.f64 	%fd110, [%rd44+24];
	ld.global.f64 	%fd111, [%rd45+96];
	sub.f64 	%fd112, %fd110, %fd111;
	ld.global.f64 	%fd113, [%rd44+32];
	ld.global.f64 	%fd114, [%rd45+104];
	sub.f64 	%fd115, %fd113, %fd114;
	ld.global.f64 	%fd116, [%rd44+40];
	ld.global.f64 	%fd117, [%rd45+112];
	sub.f64 	%fd118, %fd116, %fd117;
	ld.global.f64 	%fd119, [%rd48+24];
	mul.f64 	%fd120, %fd266, %fd119;
	mul.f64 	%fd121, %fd115, %fd115;
	fma.rn.f64 	%fd122, %fd112, %fd112, %fd121;
	fma.rn.f64 	%fd123, %fd118, %fd118, %fd122;
	mul.f64 	%fd124, %fd123, %fd123;
	mul.f64 	%fd125, %fd123, %fd124;
	rsqrt.approx.f64 	%fd126, %fd125;
	mul.f64 	%fd127, %fd120, %fd126;
	mul.f64 	%fd128, %fd112, %fd127;
	sub.f64 	%fd278, %fd105, %fd128;
	st.global.f64 	[%rd50+24], %fd278;
	mul.f64 	%fd129, %fd115, %fd127;
	sub.f64 	%fd277, %fd107, %fd129;
	st.global.f64 	[%rd50+32], %fd277;
	mul.f64 	%fd130, %fd118, %fd127;
	sub.f64 	%fd276, %fd109, %fd130;
	st.global.f64 	[%rd50+40], %fd276;
	add.s64 	%rd106, %rd52, 3;
	add.s64 	%rd105, %rd54, 4;
	add.s32 	%r50, %r50, 4;
	add.s64 	%rd104, %rd104, -4;
	setp.eq.s64 	%p4, %rd104, 0;
	@%p4 bra 	$L__BB2_5;
	bra.uni 	$L__BB2_4;
$L__BB2_5:
	add.s32 	%r45, %r50, -1;
$L__BB2_6:
	ld.param.u32 	%r43, [_Z8B_kernelPdS_S_di_param_4];
	cvt.u64.u32 	%rd55, %r43;
	sub.s64 	%rd56, %rd55, %rd2;
	add.s64 	%rd57, %rd56, -2;
	and.b64  	%rd11, %rd57, 3;
	setp.eq.s64 	%p5, %rd11, 0;
	@%p5 bra 	$L__BB2_9;
	ld.param.u64 	%rd93, [_Z8B_kernelPdS_S_di_param_1];
	cvta.to.global.u64 	%rd58, %rd93;
	mad.lo.s64 	%rd12, %rd2, 24, %rd58;
	ld.global.f64 	%fd272, [%rd12+24];
	ld.global.f64 	%fd271, [%rd12+32];
	ld.global.f64 	%fd270, [%rd12+40];
	neg.s64 	%rd101, %rd11;
$L__BB2_8:
	.pragma "nounroll";
	ld.param.f64 	%fd267, [_Z8B_kernelPdS_S_di_param_3];
	ld.param.u64 	%rd96, [_Z8B_kernelPdS_S_di_param_2];
	ld.param.u64 	%rd90, [_Z8B_kernelPdS_S_di_param_0];
	cvta.to.global.u64 	%rd59, %rd90;
	mad.lo.s64 	%rd60, %rd2, 24, %rd59;
	ld.global.f64 	%fd131, [%rd60+24];
	mad.lo.s64 	%rd61, %rd106, 24, %rd59;
	ld.global.f64 	%fd132, [%rd61+24];
	sub.f64 	%fd133, %fd131, %fd132;
	ld.global.f64 	%fd134, [%rd60+32];
	ld.global.f64 	%fd135, [%rd61+32];
	sub.f64 	%fd136, %fd134, %fd135;
	ld.global.f64 	%fd137, [%rd60+40];
	ld.global.f64 	%fd138, [%rd61+40];
	sub.f64 	%fd139, %fd137, %fd138;
	cvta.to.global.u64 	%rd62, %rd96;
	shl.b64 	%rd63, %rd105, 3;
	add.s64 	%rd64, %rd62, %rd63;
	ld.global.f64 	%fd140, [%rd64];
	mul.f64 	%fd141, %fd267, %fd140;
	mul.f64 	%fd142, %fd136, %fd136;
	fma.rn.f64 	%fd143, %fd133, %fd133, %fd142;
	fma.rn.f64 	%fd144, %fd139, %fd139, %fd143;
	mul.f64 	%fd145, %fd144, %fd144;
	mul.f64 	%fd146, %fd144, %fd145;
	rsqrt.approx.f64 	%fd147, %fd146;
	mul.f64 	%fd148, %fd141, %fd147;
	mul.f64 	%fd149, %fd133, %fd148;
	sub.f64 	%fd272, %fd272, %fd149;
	st.global.f64 	[%rd12+24], %fd272;
	mul.f64 	%fd150, %fd136, %fd148;
	sub.f64 	%fd271, %fd271, %fd150;
	st.global.f64 	[%rd12+32], %fd271;
	mul.f64 	%fd151, %fd139, %fd148;
	sub.f64 	%fd270, %fd270, %fd151;
	st.global.f64 	[%rd12+40], %fd270;
	add.s32 	%r45, %r45, 1;
	cvt.u64.u32 	%rd65, %r45;
	add.s64 	%rd106, %rd65, %rd2;
	add.s64 	%rd105, %rd5, %rd65;
	add.s64 	%rd101, %rd101, 1;
	setp.ne.s64 	%p6, %rd101, 0;
	@%p6 bra 	$L__BB2_8;
$L__BB2_9:
	setp.lt.s32 	%p7, %r1, 1;
	@%p7 bra 	$L__BB2_16;
	ld.param.u64 	%rd97, [_Z8B_kernelPdS_S_di_param_2];
	ld.param.u64 	%rd94, [_Z8B_kernelPdS_S_di_param_1];
	ld.param.u64 	%rd91, [_Z8B_kernelPdS_S_di_param_0];
	cvta.to.global.u64 	%rd20, %rd97;
	cvta.to.global.u64 	%rd21, %rd91;
	mul.lo.s64 	%rd66, %rd2, 24;
	add.s64 	%rd22, %rd21, %rd66;
	cvta.to.global.u64 	%rd67, %rd94;
	add.s64 	%rd23, %rd67, %rd66;
	and.b32  	%r6, %r1, 3;
	setp.eq.s32 	%p8, %r6, 0;
	mov.u32 	%r49, %r1;
	@%p8 bra 	$L__BB2_13;
	ld.global.f64 	%fd275, [%rd23+24];
	ld.global.f64 	%fd274, [%rd23+32];
	ld.global.f64 	%fd273, [%rd23+40];
	mul.lo.s32 	%r47, %r1, 3;
	neg.s32 	%r46, %r6;
	mov.u32 	%r49, %r1;
$L__BB2_12:
	.pragma "nounroll";
	ld.param.f64 	%fd268, [_Z8B_kernelPdS_S_di_param_3];
	ld.global.f64 	%fd152, [%rd22+24];
	mul.wide.u32 	%rd68, %r47, 8;
	add.s64 	%rd69, %rd21, %rd68;
	ld.global.f64 	%fd153, [%rd69];
	sub.f64 	%fd154, %fd152, %fd153;
	ld.global.f64 	%fd155, [%rd22+32];
	ld.global.f64 	%fd156, [%rd69+8];
	sub.f64 	%fd157, %fd155, %fd156;
	ld.global.f64 	%fd158, [%rd22+40];
	ld.global.f64 	%fd159, [%rd69+16];
	sub.f64 	%fd160, %fd158, %fd159;
	mul.wide.u32 	%rd70, %r49, 8;
	add.s64 	%rd71, %rd20, %rd70;
	ld.global.f64 	%fd161, [%rd71];
	mul.f64 	%fd162, %fd268, %fd161;
	mul.f64 	%fd163, %fd157, %fd157;
	fma.rn.f64 	%fd164, %fd154, %fd154, %fd163;
	fma.rn.f64 	%fd165, %fd160, %fd160, %fd164;
	mul.f64 	%fd166, %fd165, %fd165;
	mul.f64 	%fd167, %fd165, %fd166;
	rsqrt.approx.f64 	%fd168, %fd167;
	mul.f64 	%fd169, %fd162, %fd168;
	mul.f64 	%fd170, %fd154, %fd169;
	sub.f64 	%fd275, %fd275, %fd170;
	st.global.f64 	[%rd23+24], %fd275;
	mul.f64 	%fd171, %fd157, %fd169;
	sub.f64 	%fd274, %fd274, %fd171;
	st.global.f64 	[%rd23+32], %fd274;
	mul.f64 	%fd172, %fd160, %fd169;
	sub.f64 	%fd273, %fd273, %fd172;
	st.global.f64 	[%rd23+40], %fd273;
	add.s32 	%r49, %r49, -1;
	add.s32 	%r47, %r47, -3;
	add.s32 	%r46, %r46, 1;
	setp.ne.s32 	%p9, %r46, 0;
	@%p9 bra 	$L__BB2_12;
$L__BB2_13:
	setp.lt.u32 	%p10, %r1, 4;
	@%p10 bra 	$L__BB2_16;
	ld.global.f64 	%fd281, [%rd23+24];
	ld.global.f64 	%fd280, [%rd23+32];
	ld.global.f64 	%fd279, [%rd23+40];
	add.s32 	%r52, %r49, 4;
	add.s32 	%r32, %r49, -1;
	mul.wide.u32 	%rd72, %r32, 8;
	add.s64 	%rd108, %rd20, %rd72;
	mul.wide.u32 	%rd73, %r49, 8;
	add.s64 	%rd107, %rd20, %rd73;
	mad.lo.s32 	%r51, %r49, 3, -3;
	mov.u32 	%r33, %ctaid.x;
	mov.u32 	%r34, %ntid.x;
$L__BB2_15:
	ld.param.f64 	%fd269, [_Z8B_kernelPdS_S_di_param_3];
	ld.param.u64 	%rd98, [_Z8B_kernelPdS_S_di_param_2];
	mov.u32 	%r35, %tid.x;
	mad.lo.s32 	%r36, %r33, %r34, %r35;
	mul.wide.u32 	%rd74, %r36, 24;
	add.s64 	%rd75, %rd21, %rd74;
	ld.global.f64 	%fd173, [%rd75+24];
	add.s32 	%r37, %r51, 3;
	mul.wide.u32 	%rd76, %r37, 8;
	add.s64 	%rd77, %rd21, %rd76;
	ld.global.f64 	%fd174, [%rd77];
	sub.f64 	%fd175, %fd173, %fd174;
	ld.global.f64 	%fd176, [%rd75+32];
	ld.global.f64 	%fd177, [%rd77+8];
	sub.f64 	%fd178, %fd176, %fd177;
	ld.global.f64 	%fd179, [%rd75+40];
	ld.global.f64 	%fd180, [%rd77+16];
	sub.f64 	%fd181, %fd179, %fd180;
	ld.global.f64 	%fd182, [%rd107];
	mul.f64 	%fd183, %fd269, %fd182;
	mul.f64 	%fd184, %fd178, %fd178;
	fma.rn.f64 	%fd185, %fd175, %fd175, %fd184;
	fma.rn.f64 	%fd186, %fd181, %fd181, %fd185;
	mul.f64 	%fd187, %fd186, %fd186;
	mul.f64 	%fd188, %fd186, %fd187;
	rsqrt.approx.f64 	%fd189, %fd188;
	mul.f64 	%fd190, %fd183, %fd189;
	mul.f64 	%fd191, %fd175, %fd190;
	sub.f64 	%fd192, %fd281, %fd191;
	st.global.f64 	[%rd23+24], %fd192;
	mul.f64 	%fd193, %fd178, %fd190;
	sub.f64 	%fd194, %fd280, %fd193;
	st.global.f64 	[%rd23+32], %fd194;
	mul.f64 	%fd195, %fd181, %fd190;
	sub.f64 	%fd196, %fd279, %fd195;
	st.global.f64 	[%rd23+40], %fd196;
	ld.global.f64 	%fd197, [%rd75+24];
	add.s32 	%r38, %r51, -6;
	mul.wide.u32 	%rd78, %r51, 8;
	add.s64 	%rd79, %rd21, %rd78;
	ld.global.f64 	%fd198, [%rd79];
	sub.f64 	%fd199, %fd197, %fd198;
	ld.global.f64 	%fd200, [%rd75+32];
	ld.global.f64 	%fd201, [%rd79+8];
	sub.f64 	%fd202, %fd200, %fd201;
	ld.global.f64 	%fd203, [%rd75+40];
	ld.global.f64 	%fd204, [%rd79+16];
	sub.f64 	%fd205, %fd203, %fd204;
	ld.global.f64 	%fd206, [%rd108];
	mul.f64 	%fd207, %fd269, %fd206;
	mul.f64 	%fd208, %fd202, %fd202;
	fma.rn.f64 	%fd209, %fd199, %fd199, %fd208;
	fma.rn.f64 	%fd210, %fd205, %fd205, %fd209;
	mul.f64 	%fd211, %fd210, %fd210;
	mul.f64 	%fd212, %fd210, %fd211;
	rsqrt.approx.f64 	%fd213, %fd212;
	mul.f64 	%fd214, %fd207, %fd213;
	mul.f64 	%fd215, %fd199, %fd214;
	sub.f64 	%fd216, %fd192, %fd215;
	st.global.f64 	[%rd23+24], %fd216;
	mul.f64 	%fd217, %fd202, %fd214;
	sub.f64 	%fd218, %fd194, %fd217;
	st.global.f64 	[%rd23+32], %fd218;
	mul.f64 	%fd219, %fd205, %fd214;
	sub.f64 	%fd220, %fd196, %fd219;
	st.global.f64 	[%rd23+40], %fd220;
	add.s32 	%r39, %r52, -6;
	ld.global.f64 	%fd221, [%rd75+24];
	add.s32 	%r40, %r51, -3;
	mul.wide.u32 	%rd80, %r40, 8;
	add.s64 	%rd81, %rd21, %rd80;
	ld.global.f64 	%fd222, [%rd81];
	sub.f64 	%fd223, %fd221, %fd222;
	ld.global.f64 	%fd224, [%rd75+32];
	ld.global.f64 	%fd225, [%rd81+8];
	sub.f64 	%fd226, %fd224, %fd225;
	ld.global.f64 	%fd227, [%rd75+40];
	ld.global.f64 	%fd228, [%rd81+16];
	sub.f64 	%fd229, %fd227, %fd228;
	cvta.to.global.u64 	%rd82, %rd98;
	mul.wide.u32 	%rd83, %r39, 8;
	add.s64 	%rd84, %rd82, %rd83;
	ld.global.f64 	%fd230, [%rd84];
	mul.f64 	%fd231, %fd269, %fd230;
	mul.f64 	%fd232, %fd226, %fd226;
	fma.rn.f64 	%fd233, %fd223, %fd223, %fd232;
	fma.rn.f64 	%fd234, %fd229, %fd229, %fd233;
	mul.f64 	%fd235, %fd234, %fd234;
	mul.f64 	%fd236, %fd234, %fd235;
	rsqrt.approx.f64 	%fd237, %fd236;
	mul.f64 	%fd238, %fd231, %fd237;
	mul.f64 	%fd239, %fd223, %fd238;
	sub.f64 	%fd240, %fd216, %fd239;
	st.global.f64 	[%rd23+24], %fd240;
	mul.f64 	%fd241, %fd226, %fd238;
	sub.f64 	%fd242, %fd218, %fd241;
	st.global.f64 	[%rd23+32], %fd242;
	mul.f64 	%fd243, %fd229, %fd238;
	sub.f64 	%fd244, %fd220, %fd243;
	st.global.f64 	[%rd23+40], %fd244;
	add.s32 	%r41, %r52, -7;
	ld.global.f64 	%fd245, [%rd75+24];
	mul.wide.u32 	%rd85, %r38, 8;
	add.s64 	%rd86, %rd21, %rd85;
	ld.global.f64 	%fd246, [%rd86];
	sub.f64 	%fd247, %fd245, %fd246;
	ld.global.f64 	%fd248, [%rd75+32];
	ld.global.f64 	%fd249, [%rd86+8];
	sub.f64 	%fd250, %fd248, %fd249;
	ld.global.f64 	%fd251, [%rd75+40];
	ld.global.f64 	%fd252, [%rd86+16];
	sub.f64 	%fd253, %fd251, %fd252;
	mul.wide.u32 	%rd87, %r41, 8;
	add.s64 	%rd88, %rd82, %rd87;
	ld.global.f64 	%fd254, [%rd88];
	mul.f64 	%fd255, %fd269, %fd254;
	mul.f64 	%fd256, %fd250, %fd250;
	fma.rn.f64 	%fd257, %fd247, %fd247, %fd256;
	fma.rn.f64 	%fd258, %fd253, %fd253, %fd257;
	mul.f64 	%fd259, %fd258, %fd258;
	mul.f64 	%fd260, %fd258, %fd259;
	rsqrt.approx.f64 	%fd261, %fd260;
	mul.f64 	%fd262, %fd255, %fd261;
	mul.f64 	%fd263, %fd247, %fd262;
	sub.f64 	%fd281, %fd240, %fd263;
	st.global.f64 	[%rd23+24], %fd281;
	mul.f64 	%fd264, %fd250, %fd262;
	sub.f64 	%fd280, %fd242, %fd264;
	st.global.f64 	[%rd23+32], %fd280;
	mul.f64 	%fd265, %fd253, %fd262;
	sub.f64 	%fd279, %fd244, %fd265;
	st.global.f64 	[%rd23+40], %fd279;
	add.s32 	%r52, %r52, -4;
	add.s64 	%rd108, %rd108, -32;
	add.s64 	%rd107, %rd107, -32;
	add.s32 	%r51, %r51, -12;
	setp.gt.s32 	%p11, %r52, 4;
	@%p11 bra 	$L__BB2_15;
$L__BB2_16:
	ret;

}
	// .globl	_Z6reduceILj32EEvPdS0_j
.visible .entry _Z6reduceILj32EEvPdS0_j(
	.param .u64 .ptr .align 1 _Z6reduceILj32EEvPdS0_j_param_0,
	.param .u64 .ptr .align 1 _Z6reduceILj32EEvPdS0_j_param_1,
	.param .u32 _Z6reduceILj32EEvPdS0_j_param_2
)
{
	.reg .pred 	%p<5>;
	.reg .b32 	%r<15>;
	.reg .b64 	%rd<12>;
	.reg .b64 	%fd<24>;

	ld.param.u64 	%rd2, [_Z6reduceILj32EEvPdS0_j_param_0];
	ld.param.u64 	%rd3, [_Z6reduceILj32EEvPdS0_j_param_1];
	ld.param.u32 	%r8, [_Z6reduceILj32EEvPdS0_j_param_2];
	mov.u32 	%r1, %tid.x;
	mov.u32 	%r2, %ctaid.x;
	shl.b32 	%r9, %r2, 6;
	add.s32 	%r14, %r9, %r1;
	shl.b32 	%r10, %r1, 3;
	mov.u32 	%r11, sdata;
	add.s32 	%r4, %r11, %r10;
	mov.b64 	%rd4, 0;
	st.shared.u64 	[%r4], %rd4;
	setp.ge.u32 	%p1, %r14, %r8;
	@%p1 bra 	$L__BB3_4;
	cvta.to.global.u64 	%rd1, %rd2;
	mov.u32 	%r12, %nctaid.x;
	shl.b32 	%r5, %r12, 6;
	mov.f64 	%fd23, 0d0000000000000000;
$L__BB3_2:
	mul.wide.u32 	%rd5, %r14, 8;
	add.s64 	%rd6, %rd1, %rd5;
	ld.global.f64 	%fd4, [%rd6];
	add.s32 	%r13, %r14, 32;
	mul.wide.u32 	%rd7, %r13, 8;
	add.s64 	%rd8, %rd1, %rd7;
	ld.global.f64 	%fd5, [%rd8];
	add.f64 	%fd6, %fd4, %fd5;
	add.f64 	%fd23, %fd23, %fd6;
	add.s32 	%r14, %r14, %r5;
	setp.lt.u32 	%p2, %r14, %r8;
	@%p2 bra 	$L__BB3_2;
	st.shared.f64 	[%r4], %fd23;
$L__BB3_4:
	bar.sync 	0;
	setp.gt.u32 	%p3, %r1, 31;
	@%p3 bra 	$L__BB3_7;
	ld.volatile.shared.f64 	%fd7, [%r4+128];
	ld.volatile.shared.f64 	%fd8, [%r4];
	add.f64 	%fd9, %fd7, %fd8;
	st.volatile.shared.f64 	[%r4], %fd9;
	ld.volatile.shared.f64 	%fd10, [%r4+64];
	ld.volatile.shared.f64 	%fd11, [%r4];
	add.f64 	%fd12, %fd10, %fd11;
	st.volatile.shared.f64 	[%r4], %fd12;
	ld.volatile.shared.f64 	%fd13, [%r4+32];
	ld.volatile.shared.f64 	%fd14, [%r4];
	add.f64 	%fd15, %fd13, %fd14;
	st.volatile.shared.f64 	[%r4], %fd15;
	ld.volatile.shared.f64 	%fd16, [%r4+16];
	ld.volatile.shared.f64 	%fd17, [%r4];
	add.f64 	%fd18, %fd16, %fd17;
	st.volatile.shared.f64 	[%r4], %fd18;
	ld.volatile.shared.f64 	%fd19, [%r4+8];
	ld.volatile.shared.f64 	%fd20, [%r4];
	add.f64 	%fd21, %fd19, %fd20;
	st.volatile.shared.f64 	[%r4], %fd21;
	setp.ne.s32 	%p4, %r1, 0;
	@%p4 bra 	$L__BB3_7;
	ld.shared.f64 	%fd22, [sdata];
	cvta.to.global.u64 	%rd9, %rd3;
	mul.wide.u32 	%rd10, %r2, 8;
	add.s64 	%rd11, %rd9, %rd10;
	st.global.f64 	[%rd11], %fd22;
$L__BB3_7:
	ret;

}
	// .globl	_Z6reduceILj79EEvPdS0_j
.visible .entry _Z6reduceILj79EEvPdS0_j(
	.param .u64 .ptr .align 1 _Z6reduceILj79EEvPdS0_j_param_0,
	.param .u64 .ptr .align 1 _Z6reduceILj79EEvPdS0_j_param_1,
	.param .u32 _Z6reduceILj79EEvPdS0_j_param_2
)
{
	.reg .pred 	%p<5>;
	.reg .b32 	%r<14>;
	.reg .b64 	%rd<12>;
	.reg .b64 	%fd<27>;

	ld.param.u64 	%rd2, [_Z6reduceILj79EEvPdS0_j_param_0];
	ld.param.u64 	%rd3, [_Z6reduceILj79EEvPdS0_j_param_1];
	ld.param.u32 	%r8, [_Z6reduceILj79EEvPdS0_j_param_2];
	mov.u32 	%r1, %tid.x;
	mov.u32 	%r2, %ctaid.x;
	mad.lo.s32 	%r13, %r2, 158, %r1;
	shl.b32 	%r9, %r1, 3;
	mov.u32 	%r10, sdata;
	add.s32 	%r4, %r10, %r9;
	mov.b64 	%rd4, 0;
	st.shared.u64 	[%r4], %rd4;
	setp.ge.u32 	%p1, %r13, %r8;
	@%p1 bra 	$L__BB4_4;
	cvta.to.global.u64 	%rd1, %rd2;
	mov.u32 	%r11, %nctaid.x;
	mul.lo.s32 	%r5, %r11, 158;
	mov.f64 	%fd26, 0d0000000000000000;
$L__BB4_2:
	mul.wide.u32 	%rd5, %r13, 8;
	add.s64 	%rd6, %rd1, %rd5;
	ld.global.f64 	%fd4, [%rd6];
	add.s32 	%r12, %r13, 79;
	mul.wide.u32 	%rd7, %r12, 8;
	add.s64 	%rd8, %rd1, %rd7;
	ld.global.f64 	%fd5, [%rd8];
	add.f64 	%fd6, %fd4, %fd5;
	add.f64 	%fd26, %fd26, %fd6;
	add.s32 	%r13, %r13, %r5;
	setp.lt.u32 	%p2, %r13, %r8;
	@%p2 bra 	$L__BB4_2;
	st.shared.f64 	[%r4], %fd26;
$L__BB4_4:
	bar.sync 	0;
	setp.gt.u32 	%p3, %r1, 31;
	@%p3 bra 	$L__BB4_7;
	ld.volatile.shared.f64 	%fd7, [%r4+256];
	ld.volatile.shared.f64 	%fd8, [%r4];
	add.f64 	%fd9, %fd7, %fd8;
	st.volatile.shared.f64 	[%r4], %fd9;
	ld.volatile.shared.f64 	%fd10, [%r4+128];
	ld.volatile.shared.f64 	%fd11, [%r4];
	add.f64 	%fd12, %fd10, %fd11;
	st.volatile.shared.f64 	[%r4], %fd12;
	ld.volatile.shared.f64 	%fd13, [%r4+64];
	ld.volatile.shared.f64 	%fd14, [%r4];
	add.f64 	%fd15, %fd13, %fd14;
	st.volatile.shared.f64 	[%r4], %fd15;
	ld.volatile.shared.f64 	%fd16, [%r4+32];
	ld.volatile.shared.f64 	%fd17, [%r4];
	add.f64 	%fd18, %fd16, %fd17;
	st.volatile.shared.f64 	[%r4], %fd18;
	ld.volatile.shared.f64 	%fd19, [%r4+16];
	ld.volatile.shared.f64 	%fd20, [%r4];
	add.f64 	%fd21, %fd19, %fd20;
	st.volatile.shared.f64 	[%r4], %fd21;
	ld.volatile.shared.f64 	%fd22, [%r4+8];
	ld.volatile.shared.f64 	%fd23, [%r4];
	add.f64 	%fd24, %fd22, %fd23;
	st.volatile.shared.f64 	[%r4], %fd24;
	setp.ne.s32 	%p4, %r1, 0;
	@%p4 bra 	$L__BB4_7;
	ld.shared.f64 	%fd25, [sdata];
	cvta.to.global.u64 	%rd9, %rd3;
	mul.wide.u32 	%rd10, %r2, 8;
	add.s64 	%rd11, %rd9, %rd10;
	st.global.f64 	[%rd11], %fd25;
$L__BB4_7:
	ret;

}


// ===== COMPILED SASS (sm_100) =====

	.target	sm_100

	.elftype	@"ET_EXEC"


//--------------------- .note.nv.tkinfo           --------------------------
	.section	.note.nv.tkinfo,"",@"SHT_NOTE"
	.sectionflags	@"SHF_NOTE_NV_TKINFO"
	.tkinfo
        /*0018*/ 	.word	0x00000002
        /*0030*/ 	.string	""
        /*0030*/ 	.string	"ptxas"
        /*0030*/ 	.string	"Cuda compilation tools, release 13.0, V13.0.88"
        /*0030*/ 	.string	"Build cuda_13.0.r13.0/compiler.36424714_0"
        /*0030*/ 	.string	"-arch sm_100 -m 64 "



//--------------------- .note.nv.cuinfo           --------------------------
	.section	.note.nv.cuinfo,"",@"SHT_NOTE"
	.sectionflags	@"SHF_NOTE_NV_CUINFO"
        /*0018*/ 	.short	0x0002
        /*001a*/ 	.short	0x0064
        /*001c*/ 	.short	0x0082
	.zero		2


//--------------------- .nv.info                  --------------------------
	.section	.nv.info,"",@"SHT_CUDA_INFO"
	.align	4


	//----- nvinfo : EIATTR_REGCOUNT
	.align		4
        /*0000*/ 	.byte	0x04, 0x2f
        /*0002*/ 	.short	(.L_1 - .L_0)
	.align		4
.L_0:
        /*0004*/ 	.word	index@(_Z9A1_kernelPdS_d)
        /*0008*/ 	.word	0x0000000a


	//----- nvinfo : EIATTR_FRAME_SIZE
	.align		4
.L_1:
        /*000c*/ 	.byte	0x04, 0x11
        /*000e*/ 	.short	(.L_3 - .L_2)
	.align		4
.L_2:
        /*0010*/ 	.word	index@(_Z9A1_kernelPdS_d)
        /*0014*/ 	.word	0x00000000


	//----- nvinfo : EIATTR_REGCOUNT
	.align		4
.L_3:
        /*0018*/ 	.byte	0x04, 0x2f
        /*001a*/ 	.short	(.L_5 - .L_4)
	.align		4
.L_4:
        /*001c*/ 	.word	index@(_Z9A2_kernelPdS_S_dS_i)
        /*0020*/ 	.word	0x0000001e


	//----- nvinfo : EIATTR_FRAME_SIZE
	.align		4
.L_5:
        /*0024*/ 	.byte	0x04, 0x11
        /*0026*/ 	.short	(.L_7 - .L_6)
	.align		4
.L_6:
        /*0028*/ 	.word	index@($__internal_1_$__cuda_sm20_drsqrt_f64_slowpath_v2)
        /*002c*/ 	.word	0x00000000


	//----- nvinfo : EIATTR_FRAME_SIZE
	.align		4
.L_7:
        /*0030*/ 	.byte	0x04, 0x11
        /*0032*/ 	.short	(.L_9 - .L_8)
	.align		4
.L_8:
        /*0034*/ 	.word	index@(_Z9A2_kernelPdS_S_dS_i)
        /*0038*/ 	.word	0x00000000


	//----- nvinfo : EIATTR_REGCOUNT
	.align		4
.L_9:
        /*003c*/ 	.byte	0x04, 0x2f
        /*003e*/ 	.short	(.L_11 - .L_10)
	.align		4
.L_10:
        /*0040*/ 	.word	index@(_Z8B_kernelPdS_S_di)
        /*0044*/ 	.word	0x00000028


	//----- nvinfo : EIATTR_FRAME_SIZE
	.align		4
.L_11:
        /*0048*/ 	.byte	0x04, 0x11
        /*004a*/ 	.short	(.L_13 - .L_12)
	.align		4
.L_12:
        /*004c*/ 	.word	index@($__internal_0_$__cuda_sm20_drsqrt_f64_slowpath_v2)
        /*0050*/ 	.word	0x00000000


	//----- nvinfo : EIATTR_FRAME_SIZE
	.align		4
.L_13:
        /*0054*/ 	.byte	0x04, 0x11
        /*0056*/ 	.short	(.L_15 - .L_14)
	.align		4
.L_14:
        /*0058*/ 	.word	index@(_Z8B_kernelPdS_S_di)
        /*005c*/ 	.word	0x00000000


	//----- nvinfo : EIATTR_REGCOUNT
	.align		4
.L_15:
        /*0060*/ 	.byte	0x04, 0x2f
        /*0062*/ 	.short	(.L_17 - .L_16)
	.align		4
.L_16:
        /*0064*/ 	.word	index@(_Z6reduceILj32EEvPdS0_j)
        /*0068*/ 	.word	0x00000012


	//----- nvinfo : EIATTR_FRAME_SIZE
	.align		4
.L_17:
        /*006c*/ 	.byte	0x04, 0x11
        /*006e*/ 	.short	(.L_19 - .L_18)
	.align		4
.L_18:
        /*0070*/ 	.word	index@(_Z6reduceILj32EEvPdS0_j)
        /*0074*/ 	.word	0x00000000


	//----- nvinfo : EIATTR_REGCOUNT
	.align		4
.L_19:
        /*0078*/ 	.byte	0x04, 0x2f
        /*007a*/ 	.short	(.L_21 - .L_20)
	.align		4
.L_20:
        /*007c*/ 	.word	index@(_Z6reduceILj79EEvPdS0_j)
        /*0080*/ 	.word	0x00000012


	//----- nvinfo : EIATTR_FRAME_SIZE
	.align		4
.L_21:
        /*0084*/ 	.byte	0x04, 0x11
        /*0086*/ 	.short	(.L_23 - .L_22)
	.align		4
.L_22:
        /*0088*/ 	.word	index@(_Z6reduceILj79EEvPdS0_j)
        /*008c*/ 	.word	0x00000000


	//----- nvinfo : EIATTR_MIN_STACK_SIZE
	.align		4
.L_23:
        /*0090*/ 	.byte	0x04, 0x12
        /*0092*/ 	.short	(.L_25 - .L_24)
	.align		4
.L_24:
        /*0094*/ 	.word	index@(_Z6reduceILj79EEvPdS0_j)
        /*0098*/ 	.word	0x00000000


	//----- nvinfo : EIATTR_MIN_STACK_SIZE
	.align		4
.L_25:
        /*009c*/ 	.byte	0x04, 0x12
        /*009e*/ 	.short	(.L_27 - .L_26)
	.align		4
.L_26:
        /*00a0*/ 	.word	index@(_Z6reduceILj32EEvPdS0_j)
        /*00a4*/ 	.word	0x00000000


	//----- nvinfo : EIATTR_MIN_STACK_SIZE
	.align		4
.L_27:
        /*00a8*/ 	.byte	0x04, 0x12
        /*00aa*/ 	.short	(.L_29 - .L_28)
	.align		4
.L_28:
        /*00ac*/ 	.word	index@(_Z8B_kernelPdS_S_di)
        /*00b0*/ 	.word	0x00000000


	//----- nvinfo : EIATTR_MIN_STACK_SIZE
	.align		4
.L_29:
        /*00b4*/ 	.byte	0x04, 0x12
        /*00b6*/ 	.short	(.L_31 - .L_30)
	.align		4
.L_30:
        /*00b8*/ 	.word	index@(_Z9A2_kernelPdS_S_dS_i)
        /*00bc*/ 	.word	0x00000000


	//----- nvinfo : EIATTR_MIN_STACK_SIZE
	.align		4
.L_31:
        /*00c0*/ 	.byte	0x04, 0x12
        /*00c2*/ 	.short	(.L_33 - .L_32)
	.align		4
.L_32:
        /*00c4*/ 	.word	index@(_Z9A1_kernelPdS_d)
        /*00c8*/ 	.word	0x00000000
.L_33:


//--------------------- .nv.compat                --------------------------
	.section	.nv.compat,"",@"SHT_CUDA_COMPAT_INFO"
	.align	4
        /*0000*/ 	.byte	0x02, 0x09, 0x00, 0x00, 0x02, 0x02, 0x01, 0x00, 0x02, 0x05, 0x05, 0x00, 0x03, 0x07, 0x01, 0x01
        /*0010*/ 	.byte	0x02, 0x03, 0x00, 0x00, 0x02, 0x06, 0x01, 0x00, 0x04, 0x0b, 0x08, 0x00, 0x01, 0x00, 0x00, 0x00
        /*0020*/ 	.byte	0x00, 0x00, 0x00, 0x00


//--------------------- .nv.info._Z6reduceILj79EEvPdS0_j --------------------------
	.section	.nv.info._Z6reduceILj79EEvPdS0_j,"",@"SHT_CUDA_INFO"
	.sectionflags	@""
	.align	4


	//----- nvinfo : EIATTR_CUDA_API_VERSION
	.align		4
        /*0000*/ 	.byte	0x04, 0x37
        /*0002*/ 	.short	(.L_35 - .L_34)
.L_34:
        /*0004*/ 	.word	0x00000082


	//----- nvinfo : EIATTR_KPARAM_INFO
	.align		4
.L_35:
        /*0008*/ 	.byte	0x04, 0x17
        /*000a*/ 	.short	(.L_37 - .L_36)
.L_36:
        /*000c*/ 	.word	0x00000000
        /*0010*/ 	.short	0x0002
        /*0012*/ 	.short	0x0010
        /*0014*/ 	.byte	0x00, 0xf0, 0x11, 0x00


	//----- nvinfo : EIATTR_KPARAM_INFO
	.align		4
.L_37:
        /*0018*/ 	.byte	0x04, 0x17
        /*001a*/ 	.short	(.L_39 - .L_38)
.L_38:
        /*001c*/ 	.word	0x00000000
        /*0020*/ 	.short	0x0001
        /*0022*/ 	.short	0x0008
        /*0024*/ 	.byte	0x00, 0xf5, 0x21, 0x00


	//----- nvinfo : EIATTR_KPARAM_INFO
	.align		4
.L_39:
        /*0028*/ 	.byte	0x04, 0x17
        /*002a*/ 	.short	(.L_41 - .L_40)
.L_40:
        /*002c*/ 	.word	0x00000000
        /*0030*/ 	.short	0x0000
        /*0032*/ 	.short	0x0000
        /*0034*/ 	.byte	0x00, 0xf5, 0x21, 0x00


	//----- nvinfo : EIATTR_SPARSE_MMA_MASK
	.align		4
.L_41:
        /*0038*/ 	.byte	0x03, 0x50
        /*003a*/ 	.short	0x0000


	//----- nvinfo : EIATTR_MAXREG_COUNT
	.align		4
        /*003c*/ 	.byte	0x03, 0x1b
        /*003e*/ 	.short	0x00ff


	//----- nvinfo : EIATTR_NUM_BARRIERS
	.align		4
        /*0040*/ 	.byte	0x02, 0x4c
        /*0042*/ 	.byte	0x01
	.zero		1


	//----- nvinfo : EIATTR_MERCURY_ISA_VERSION
	.align		4
        /*0044*/ 	.byte	0x03, 0x5f
        /*0046*/ 	.short	0x0101


	//----- nvinfo : EIATTR_VRC_CTA_INIT_COUNT
	.align		4
        /*0048*/ 	.byte	0x02, 0x4a
	.zero		1
	.zero		1


	//----- nvinfo : EIATTR_EXIT_INSTR_OFFSETS
	.align		4
        /*004c*/ 	.byte	0x04, 0x1c
        /*004e*/ 	.short	(.L_43 - .L_42)


	//   ....[0]....
.L_42:
        /*0050*/ 	.word	0x00000220


	//   ....[1]....
        /*0054*/ 	.word	0x000003c0


	//   ....[2]....
        /*0058*/ 	.word	0x00000410


	//----- nvinfo : EIATTR_CRS_STACK_SIZE
	.align		4
.L_43:
        /*005c*/ 	.byte	0x04, 0x1e
        /*005e*/ 	.short	(.L_45 - .L_44)
.L_44:
        /*0060*/ 	.word	0x00000000


	//----- nvinfo : EIATTR_CBANK_PARAM_SIZE
	.align		4
.L_45:
        /*0064*/ 	.byte	0x03, 0x19
        /*0066*/ 	.short	0x0014


	//----- nvinfo : EIATTR_PARAM_CBANK
	.align		4
        /*0068*/ 	.byte	0x04, 0x0a
        /*006a*/ 	.short	(.L_47 - .L_46)
	.align		4
.L_46:
        /*006c*/ 	.word	index@(.nv.constant0._Z6reduceILj79EEvPdS0_j)
        /*0070*/ 	.short	0x0380
        /*0072*/ 	.short	0x0014


	//----- nvinfo : EIATTR_SW_WAR
	.align		4
.L_47:
        /*0074*/ 	.byte	0x04, 0x36
        /*0076*/ 	.short	(.L_49 - .L_48)
.L_48:
        /*0078*/ 	.word	0x00000008
.L_49:


//--------------------- .nv.info._Z6reduceILj32EEvPdS0_j --------------------------
	.section	.nv.info._Z6reduceILj32EEvPdS0_j,"",@"SHT_CUDA_INFO"
	.sectionflags	@""
	.align	4


	//----- nvinfo : EIATTR_CUDA_API_VERSION
	.align		4
        /*0000*/ 	.byte	0x04, 0x37
        /*0002*/ 	.short	(.L_51 - .L_50)
.L_50:
        /*0004*/ 	.word	0x00000082


	//----- nvinfo : EIATTR_KPARAM_INFO
	.align		4
.L_51:
        /*0008*/ 	.byte	0x04, 0x17
        /*000a*/ 	.short	(.L_53 - .L_52)
.L_52:
        /*000c*/ 	.word	0x00000000
        /*0010*/ 	.short	0x0002
        /*0012*/ 	.short	0x0010
        /*0014*/ 	.byte	0x00, 0xf0, 0x11, 0x00


	//----- nvinfo : EIATTR_KPARAM_INFO
	.align		4
.L_53:
        /*0018*/ 	.byte	0x04, 0x17
        /*001a*/ 	.short	(.L_55 - .L_54)
.L_54:
        /*001c*/ 	.word	0x00000000
        /*0020*/ 	.short	0x0001
        /*0022*/ 	.short	0x0008
        /*0024*/ 	.byte	0x00, 0xf5, 0x21, 0x00


	//----- nvinfo : EIATTR_KPARAM_INFO
	.align		4
.L_55:
        /*0028*/ 	.byte	0x04, 0x17
        /*002a*/ 	.short	(.L_57 - .L_56)
.L_56:
        /*002c*/ 	.word	0x00000000
        /*0030*/ 	.short	0x0000
        /*0032*/ 	.short	0x0000
        /*0034*/ 	.byte	0x00, 0xf5, 0x21, 0x00


	//----- nvinfo : EIATTR_SPARSE_MMA_MASK
	.align		4
.L_57:
        /*0038*/ 	.byte	0x03, 0x50
        /*003a*/ 	.short	0x0000


	//----- nvinfo : EIATTR_MAXREG_COUNT
	.align		4
        /*003c*/ 	.byte	0x03, 0x1b
        /*003e*/ 	.short	0x00ff


	//----- nvinfo : EIATTR_NUM_BARRIERS
	.align		4
        /*0040*/ 	.byte	0x02, 0x4c
        /*0042*/ 	.byte	0x01
	.zero		1


	//----- nvinfo : EIATTR_MERCURY_ISA_VERSION
	.align		4
        /*0044*/ 	.byte	0x03, 0x5f
        /*0046*/ 	.short	0x0101


	//----- nvinfo : EIATTR_VRC_CTA_INIT_COUNT
	.align		4
        /*0048*/ 	.byte	0x02, 0x4a
	.zero		1
	.zero		1


	//----- nvinfo : EIATTR_EXIT_INSTR_OFFSETS
	.align		4
        /*004c*/ 	.byte	0x04, 0x1c
        /*004e*/ 	.short	(.L_59 - .L_58)


	//   ....[0]....
.L_58:
        /*0050*/ 	.word	0x00000220


	//   ....[1]....
        /*0054*/ 	.word	0x00000380


	//   ....[2]....
        /*0058*/ 	.word	0x000003d0


	//----- nvinfo : EIATTR_CRS_STACK_SIZE
	.align		4
.L_59:
        /*005c*/ 	.byte	0x04, 0x1e
        /*005e*/ 	.short	(.L_61 - .L_60)
.L_60:
        /*0060*/ 	.word	0x00000000


	//----- nvinfo : EIATTR_CBANK_PARAM_SIZE
	.align		4
.L_61:
        /*0064*/ 	.byte	0x03, 0x19
        /*0066*/ 	.short	0x0014


	//----- nvinfo : EIATTR_PARAM_CBANK
	.align		4
        /*0068*/ 	.byte	0x04, 0x0a
        /*006a*/ 	.short	(.L_63 - .L_62)
	.align		4
.L_62:
        /*006c*/ 	.word	index@(.nv.constant0._Z6reduceILj32EEvPdS0_j)
        /*0070*/ 	.short	0x0380
        /*0072*/ 	.short	0x0014


	//----- nvinfo : EIATTR_SW_WAR
	.align		4
.L_63:
        /*0074*/ 	.byte	0x04, 0x36
        /*0076*/ 	.short	(.L_65 - .L_64)
.L_64:
        /*0078*/ 	.word	0x00000008
.L_65:


//--------------------- .nv.info._Z8B_kernelPdS_S_di --------------------------
	.section	.nv.info._Z8B_kernelPdS_S_di,"",@"SHT_CUDA_INFO"
	.sectionflags	@""
	.align	4


	//----- nvinfo : EIATTR_CUDA_API_VERSION
	.align		4
        /*0000*/ 	.byte	0x04, 0x37
        /*0002*/ 	.short	(.L_67 - .L_66)
.L_66:
        /*0004*/ 	.word	0x00000082


	//----- nvinfo : EIATTR_KPARAM_INFO
	.align		4
.L_67:
        /*0008*/ 	.byte	0x04, 0x17
        /*000a*/ 	.short	(.L_69 - .L_68)
.L_68:
        /*000c*/ 	.word	0x00000000
        /*0010*/ 	.short	0x0004
        /*0012*/ 	.short	0x0020
        /*0014*/ 	.byte	0x00, 0xf0, 0x11, 0x00


	//----- nvinfo : EIATTR_KPARAM_INFO
	.align		4
.L_69:
        /*0018*/ 	.byte	0x04, 0x17
        /*001a*/ 	.short	(.L_71 - .L_70)
.L_70:
        /*001c*/ 	.word	0x00000000
        /*0020*/ 	.short	0x0003
        /*0022*/ 	.short	0x0018
        /*0024*/ 	.byte	0x00, 0xf0, 0x21, 0x00


	//----- nvinfo : EIATTR_KPARAM_INFO
	.align		4
.L_71:
        /*0028*/ 	.byte	0x04, 0x17
        /*002a*/ 	.short	(.L_73 - .L_72)
.L_72:
        /*002c*/ 	.word	0x00000000
        /*0030*/ 	.short	0x0002
        /*0032*/ 	.short	0x0010
        /*0034*/ 	.byte	0x00, 0xf5, 0x21, 0x00


	//----- nvinfo : EIATTR_KPARAM_INFO
	.align		4
.L_73:
        /*0038*/ 	.byte	0x04, 0x17
        /*003a*/ 	.short	(.L_75 - .L_74)
.L_74:
        /*003c*/ 	.word	0x00000000
        /*0040*/ 	.short	0x0001
        /*0042*/ 	.short	0x0008
        /*0044*/ 	.byte	0x00, 0xf5, 0x21, 0x00


	//----- nvinfo : EIATTR_KPARAM_INFO
	.align		4
.L_75:
        /*0048*/ 	.byte	0x04, 0x17
        /*004a*/ 	.short	(.L_77 - .L_76)
.L_76:
        /*004c*/ 	.word	0x00000000
        /*0050*/ 	.short	0x0000
        /*0052*/ 	.short	0x0000
        /*0054*/ 	.byte	0x00, 0xf5, 0x21, 0x00


	//----- nvinfo : EIATTR_SPARSE_MMA_MASK
	.align		4
.L_77:
        /*0058*/ 	.byte	0x03, 0x50
        /*005a*/ 	.short	0x0000


	//----- nvinfo : EIATTR_MAXREG_COUNT
	.align		4
        /*005c*/ 	.byte	0x03, 0x1b
        /*005e*/ 	.short	0x00ff


	//----- nvinfo : EIATTR_MERCURY_ISA_VERSION
	.align		4
        /*0060*/ 	.byte	0x03, 0x5f
        /*0062*/ 	.short	0x0101


	//----- nvinfo : EIATTR_VRC_CTA_INIT_COUNT
	.align		4
        /*0064*/ 	.byte	0x02, 0x4a
	.zero		1
	.zero		1


	//----- nvinfo : EIATTR_EXIT_INSTR_OFFSETS
	.align		4
        /*0068*/ 	.byte	0x04, 0x1c
        /*006a*/ 	.short	(.L_79 - .L_78)


	//   ....[0]....
.L_78:
        /*006c*/ 	.word	0x000000a0


	//   ....[1]....
        /*0070*/ 	.word	0x000013e0


	//   ....[2]....
        /*0074*/ 	.word	0x00001850


	//   ....[3]....
        /*0078*/ 	.word	0x00002690


	//----- nvinfo : EIATTR_CRS_STACK_SIZE
	.align		4
.L_79:
        /*007c*/ 	.byte	0x04, 0x1e
        /*007e*/ 	.short	(.L_81 - .L_80)
.L_80:
        /*0080*/ 	.word	0x00000000


	//----- nvinfo : EIATTR_CBANK_PARAM_SIZE
	.align		4
.L_81:
        /*0084*/ 	.byte	0x03, 0x19
        /*0086*/ 	.short	0x0024


	//----- nvinfo : EIATTR_PARAM_CBANK
	.align		4
        /*0088*/ 	.byte	0x04, 0x0a
        /*008a*/ 	.short	(.L_83 - .L_82)
	.align		4
.L_82:
        /*008c*/ 	.word	index@(.nv.constant0._Z8B_kernelPdS_S_di)
        /*0090*/ 	.short	0x0380
        /*0092*/ 	.short	0x0024


	//----- nvinfo : EIATTR_SW_WAR
	.align		4
.L_83:
        /*0094*/ 	.byte	0x04, 0x36
        /*0096*/ 	.short	(.L_85 - .L_84)
.L_84:
        /*0098*/ 	.word	0x00000008
.L_85:


//--------------------- .nv.info._Z9A2_kernelPdS_S_dS_i --------------------------
	.section	.nv.info._Z9A2_kernelPdS_S_dS_i,"",@"SHT_CUDA_INFO"
	.sectionflags	@""
	.align	4


	//----- nvinfo : EIATTR_CUDA_API_VERSION
	.align		4
        /*0000*/ 	.byte	0x04, 0x37
        /*0002*/ 	.short	(.L_87 - .L_86)
.L_86:
        /*0004*/ 	.word	0x00000082


	//----- nvinfo : EIATTR_KPARAM_INFO
	.align		4
.L_87:
        /*0008*/ 	.byte	0x04, 0x17
        /*000a*/ 	.short	(.L_89 - .L_88)
.L_88:
        /*000c*/ 	.word	0x00000000
        /*0010*/ 	.short	0x0005
        /*0012*/ 	.short	0x0028
        /*0014*/ 	.byte	0x00, 0xf0, 0x11, 0x00


	//----- nvinfo : EIATTR_KPARAM_INFO
	.align		4
.L_89:
        /*0018*/ 	.byte	0x04, 0x17
        /*001a*/ 	.short	(.L_91 - .L_90)
.L_90:
        /*001c*/ 	.word	0x00000000
        /*0020*/ 	.short	0x0004
        /*0022*/ 	.short	0x0020
        /*0024*/ 	.byte	0x00, 0xf5, 0x21, 0x00


	//----- nvinfo : EIATTR_KPARAM_INFO
	.align		4
.L_91:
        /*0028*/ 	.byte	0x04, 0x17
        /*002a*/ 	.short	(.L_93 - .L_92)
.L_92:
        /*002c*/ 	.word	0x00000000
        /*0030*/ 	.short	0x0003
        /*0032*/ 	.short	0x0018
        /*0034*/ 	.byte	0x00, 0xf0, 0x21, 0x00


	//----- nvinfo : EIATTR_KPARAM_INFO
	.align		4
.L_93:
        /*0038*/ 	.byte	0x04, 0x17
        /*003a*/ 	.short	(.L_95 - .L_94)
.L_94:
        /*003c*/ 	.word	0x00000000
        /*0040*/ 	.short	0x0002
        /*0042*/ 	.short	0x0010
        /*0044*/ 	.byte	0x00, 0xf5, 0x21, 0x00


	//----- nvinfo : EIATTR_KPARAM_INFO
	.align		4
.L_95:
        /*0048*/ 	.byte	0x04, 0x17
        /*004a*/ 	.short	(.L_97 - .L_96)
.L_96:
        /*004c*/ 	.word	0x00000000
        /*0050*/ 	.short	0x0001
        /*0052*/ 	.short	0x0008
        /*0054*/ 	.byte	0x00, 0xf5, 0x21, 0x00


	//----- nvinfo : EIATTR_KPARAM_INFO
	.align		4
.L_97:
        /*0058*/ 	.byte	0x04, 0x17
        /*005a*/ 	.short	(.L_99 - .L_98)
.L_98:
        /*005c*/ 	.word	0x00000000
        /*0060*/ 	.short	0x0000
        /*0062*/ 	.short	0x0000
        /*0064*/ 	.byte	0x00, 0xf5, 0x21, 0x00


	//----- nvinfo : EIATTR_SPARSE_MMA_MASK
	.align		4
.L_99:
        /*0068*/ 	.byte	0x03, 0x50
        /*006a*/ 	.short	0x0000


	//----- nvinfo : EIATTR_MAXREG_COUNT
	.align		4
        /*006c*/ 	.byte	0x03, 0x1b
        /*006e*/ 	.short	0x00ff


	//----- nvinfo : EIATTR_MERCURY_ISA_VERSION
	.align		4
        /*0070*/ 	.byte	0x03, 0x5f
        /*0072*/ 	.short	0x0101


	//----- nvinfo : EIATTR_VRC_CTA_INIT_COUNT
	.align		4
        /*0074*/ 	.byte	0x02, 0x4a
	.zero		1
	.zero		1


	//----- nvinfo : EIATTR_EXIT_INSTR_OFFSETS
	.align		4
        /*0078*/ 	.byte	0x04, 0x1c
        /*007a*/ 	.short	(.L_101 - .L_100)


	//   ....[0]....
.L_100:
        /*007c*/ 	.word	0x000000a0


	//   ....[1]....
        /*0080*/ 	.word	0x000006a0


	//----- nvinfo : EIATTR_CRS_STACK_SIZE
	.align		4
.L_101:
        /*0084*/ 	.byte	0x04, 0x1e
        /*0086*/ 	.short	(.L_103 - .L_102)
.L_102:
        /*0088*/ 	.word	0x00000000


	//----- nvinfo : EIATTR_CBANK_PARAM_SIZE
	.align		4
.L_103:
        /*008c*/ 	.byte	0x03, 0x19
        /*008e*/ 	.short	0x002c


	//----- nvinfo : EIATTR_PARAM_CBANK
	.align		4
        /*0090*/ 	.byte	0x04, 0x0a
        /*0092*/ 	.short	(.L_105 - .L_104)
	.align		4
.L_104:
        /*0094*/ 	.word	index@(.nv.constant0._Z9A2_kernelPdS_S_dS_i)
        /*0098*/ 	.short	0x0380
        /*009a*/ 	.short	0x002c


	//----- nvinfo : EIATTR_SW_WAR
	.align		4
.L_105:
        /*009c*/ 	.byte	0x04, 0x36
        /*009e*/ 	.short	(.L_107 - .L_106)
.L_106:
        /*00a0*/ 	.word	0x00000008
.L_107:


//--------------------- .nv.info._Z9A1_kernelPdS_d --------------------------
	.section	.nv.info._Z9A1_kernelPdS_d,"",@"SHT_CUDA_INFO"
	.sectionflags	@""
	.align	4


	//----- nvinfo : EIATTR_CUDA_API_VERSION
	.align		4
        /*0000*/ 	.byte	0x04, 0x37
        /*0002*/ 	.short	(.L_109 - .L_108)
.L_108:
        /*0004*/ 	.word	0x00000082


	//----- nvinfo : EIATTR_KPARAM_INFO
	.align		4
.L_109:
        /*0008*/ 	.byte	0x04, 0x17
        /*000a*/ 	.short	(.L_111 - .L_110)
.L_110:
        /*000c*/ 	.word	0x00000000
        /*0010*/ 	.short	0x0002
        /*0012*/ 	.short	0x0010
        /*0014*/ 	.byte	0x00, 0xf0, 0x21, 0x00


	//----- nvinfo : EIATTR_KPARAM_INFO
	.align		4
.L_111:
        /*0018*/ 	.byte	0x04, 0x17
        /*001a*/ 	.short	(.L_113 - .L_112)
.L_112:
        /*001c*/ 	.word	0x00000000
        /*0020*/ 	.short	0x0001
        /*0022*/ 	.short	0x0008
        /*0024*/ 	.byte	0x00, 0xf5, 0x21, 0x00


	//----- nvinfo : EIATTR_KPARAM_INFO
	.align		4
.L_113:
        /*0028*/ 	.byte	0x04, 0x17
        /*002a*/ 	.short	(.L_115 - .L_114)
.L_114:
        /*002c*/ 	.word	0x00000000
        /*0030*/ 	.short	0x0000
        /*0032*/ 	.short	0x0000
        /*0034*/ 	.byte	0x00, 0xf5, 0x21, 0x00


	//----- nvinfo : EIATTR_SPARSE_MMA_MASK
	.align		4
.L_115:
        /*0038*/ 	.byte	0x03, 0x50
        /*003a*/ 	.short	0x0000


	//----- nvinfo : EIATTR_MAXREG_COUNT
	.align		4
        /*003c*/ 	.byte	0x03, 0x1b
        /*003e*/ 	.short	0x00ff


	//----- nvinfo : EIATTR_MERCURY_ISA_VERSION
	.align		4
        /*0040*/ 	.byte	0x03, 0x5f
        /*0042*/ 	.short	0x0101


	//----- nvinfo : EIATTR_VRC_CTA_INIT_COUNT
	.align		4
        /*0044*/ 	.byte	0x02, 0x4a
	.zero		1
	.zero		1


	//----- nvinfo : EIATTR_EXIT_INSTR_OFFSETS
	.align		4
        /*0048*/ 	.byte	0x04, 0x1c
        /*004a*/ 	.short	(.L_117 - .L_116)


	//   ....[0]....
.L_116:
        /*004c*/ 	.word	0x000000f0


	//----- nvinfo : EIATTR_CBANK_PARAM_SIZE
	.align		4
.L_117:
        /*0050*/ 	.byte	0x03, 0x19
        /*0052*/ 	.short	0x0018


	//----- nvinfo : EIATTR_PARAM_CBANK
	.align		4
        /*0054*/ 	.byte	0x04, 0x0a
        /*0056*/ 	.short	(.L_119 - .L_118)
	.align		4
.L_118:
        /*0058*/ 	.word	index@(.nv.constant0._Z9A1_kernelPdS_d)
        /*005c*/ 	.short	0x0380
        /*005e*/ 	.short	0x0018


	//----- nvinfo : EIATTR_SW_WAR
	.align		4
.L_119:
        /*0060*/ 	.byte	0x04, 0x36
        /*0062*/ 	.short	(.L_121 - .L_120)
.L_120:
        /*0064*/ 	.word	0x00000008
.L_121:


//--------------------- .nv.callgraph             --------------------------
	.section	.nv.callgraph,"",@"SHT_CUDA_CALLGRAPH"
	.align	4
	.sectionentsize	8
	.align		4
        /*0000*/ 	.word	0x00000000
	.align		4
        /*0004*/ 	.word	0xffffffff
	.align		4
        /*0008*/ 	.word	0x00000000
	.align		4
        /*000c*/ 	.word	0xfffffffe
	.align		4
        /*0010*/ 	.word	0x00000000
	.align		4
        /*0014*/ 	.word	0xfffffffd
	.align		4
        /*0018*/ 	.word	0x00000000
	.align		4
        /*001c*/ 	.word	0xfffffffc


//--------------------- .text._Z6reduceILj79EEvPdS0_j --------------------------
	.section	.text._Z6reduceILj79EEvPdS0_j,"ax",@progbits
	.align	128
        .global         _Z6reduceILj79EEvPdS0_j
        .type           _Z6reduceILj79EEvPdS0_j,@function
        .size           _Z6reduceILj79EEvPdS0_j,(.L_x_56 - _Z6reduceILj79EEvPdS0_j)
        .other          _Z6reduceILj79EEvPdS0_j,@"STO_CUDA_ENTRY STV_DEFAULT"
_Z6reduceILj79EEvPdS0_j:
.text._Z6reduceILj79EEvPdS0_j:
[----:B------:R-:W-:Y:S08]  /*0000*/  LDC R1, c[0x0][0x37c] ;  /* 0x0000df00ff017b82 */ /* 0x000ff00000000800 */
[----:B------:R-:W0:Y:S01]  /*0010*/  S2UR UR5, SR_CgaCtaId ;  /* 0x00000000000579c3 */ /* 0x000e220000008800 */
[----:B------:R-:W1:Y:S01]  /*0020*/  S2R R3, SR_TID.X ;  /* 0x0000000000037919 */ /* 0x000e620000002100 */
[----:B------:R-:W-:Y:S01]  /*0030*/  UMOV UR4, 0x400 ;  /* 0x0000040000047882 */ /* 0x000fe20000000000 */
[----:B------:R-:W2:Y:S01]  /*0040*/  LDCU.64 UR6, c[0x0][0x358] ;  /* 0x00006b00ff0677ac */ /* 0x000ea20008000a00 */
[----:B------:R-:W-:Y:S01]  /*0050*/  BSSY.RECONVERGENT B0, `(.L_x_0) ;  /* 0x000001a000007945 */ /* 0x000fe20003800200 */
[----:B------:R-:W3:Y:S01]  /*0060*/  S2R R0, SR_CTAID.X ;  /* 0x0000000000007919 */ /* 0x000ee20000002500 */
[----:B0-----:R-:W-:Y:S01]  /*0070*/  ULEA UR4, UR5, UR4, 0x18 ;  /* 0x0000000405047291 */ /* 0x001fe2000f8ec0ff */
[----:B------:R-:W0:Y:S05]  /*0080*/  LDCU UR5, c[0x0][0x390] ;  /* 0x00007200ff0577ac */ /* 0x000e2a0008000800 */
[----:B-1----:R-:W-:Y:S01]  /*0090*/  LEA R2, R3, UR4, 0x3 ;  /* 0x0000000403027c11 */ /* 0x002fe2000f8e18ff */
[----:B---3--:R-:W-:-:S04]  /*00a0*/  IMAD R4, R0, 0x9e, R3 ;  /* 0x0000009e00047824 */ /* 0x008fc800078e0203 */
[----:B------:R1:W-:Y:S01]  /*00b0*/  STS.64 [R2], RZ ;  /* 0x000000ff02007388 */ /* 0x0003e20000000a00 */
[----:B0-----:R-:W-:-:S13]  /*00c0*/  ISETP.GE.U32.AND P0, PT, R4, UR5, PT ;  /* 0x0000000504007c0c */ /* 0x001fda000bf06070 */
[----:B-12---:R-:W-:Y:S05]  /*00d0*/  @P0 BRA `(.L_x_1) ;  /* 0x0000000000440947 */ /* 0x006fea0003800000 */
[----:B------:R-:W0:Y:S01]  /*00e0*/  LDC R14, c[0x0][0x370] ;  /* 0x0000dc00ff0e7b82 */ /* 0x000e220000000800 */
[----:B------:R-:W-:Y:S01]  /*00f0*/  BSSY.RECONVERGENT B1, `(.L_x_2) ;  /* 0x000000e000017945 */ /* 0x000fe20003800200 */
[----:B------:R-:W-:Y:S01]  /*0100*/  IMAD.MOV.U32 R15, RZ, RZ, R4 ;  /* 0x000000ffff0f7224 */ /* 0x000fe200078e0004 */
[----:B------:R-:W-:-:S05]  /*0110*/  CS2R R4, SRZ ;  /* 0x0000000000047805 */ /* 0x000fca000001ff00 */
[----:B------:R-:W1:Y:S02]  /*0120*/  LDC.64 R12, c[0x0][0x380] ;  /* 0x0000e000ff0c7b82 */ /* 0x000e640000000a00 */
.L_x_3:
[C---:B------:R-:W-:Y:S01]  /*0130*/  IADD3 R9, PT, PT, R15.reuse, 0x4f, RZ ;  /* 0x0000004f0f097810 */ /* 0x040fe20007ffe0ff */
[----:B-1----:R-:W-:-:S04]  /*0140*/  IMAD.WIDE.U32 R6, R15, 0x8, R12 ;  /* 0x000000080f067825 */ /* 0x002fc800078e000c */
[----:B------:R-:W-:Y:S02]  /*0150*/  IMAD.WIDE.U32 R8, R9, 0x8, R12 ;  /* 0x0000000809087825 */ /* 0x000fe400078e000c */
[----:B------:R-:W2:Y:S04]  /*0160*/  LDG.E.64 R6, desc[UR6][R6.64] ;  /* 0x0000000606067981 */ /* 0x000ea8000c1e1b00 */
[----:B------:R-:W2:Y:S01]  /*0170*/  LDG.E.64 R8, desc[UR6][R8.64] ;  /* 0x0000000608087981 */ /* 0x000ea2000c1e1b00 */
[----:B0-----:R-:W-:-:S05]  /*0180*/  IMAD R15, R14, 0x9e, R15 ;  /* 0x0000009e0e0f7824 */ /* 0x001fca00078e020f */
[----:B------:R-:W-:Y:S01]  /*0190*/  ISETP.GE.U32.AND P0, PT, R15, UR5, PT ;  /* 0x000000050f007c0c */ /* 0x000fe2000bf06070 */
[----:B--2---:R-:W-:-:S08]  /*01a0*/  DADD R10, R6, R8 ;  /* 0x00000000060a7229 */ /* 0x004fd00000000008 */
[----:B------:R-:W-:-:S04]  /*01b0*/  DADD R4, R10, R4 ;  /* 0x000000000a047229 */ /* 0x000fc80000000004 */
[----:B------:R-:W-:Y:S07]  /*01c0*/  @!P0 BRA `(.L_x_3) ;  /* 0xfffffffc00d88947 */ /* 0x000fee000383ffff */
[----:B------:R-:W-:Y:S05]  /*01d0*/  BSYNC.RECONVERGENT B1 ;  /* 0x0000000000017941 */ /* 0x000fea0003800200 */
.L_x_2:
[----:B------:R0:W-:Y:S02]  /*01e0*/  STS.64 [R2], R4 ;  /* 0x0000000402007388 */ /* 0x0001e40000000a00 */
.L_x_1:
[----:B------:R-:W-:Y:S05]  /*01f0*/  BSYNC.RECONVERGENT B0 ;  /* 0x0000000000007941 */ /* 0x000fea0003800200 */
.L_x_0:
[----:B------:R-:W-:Y:S01]  /*0200*/  BAR.SYNC.DEFER_BLOCKING 0x0 ;  /* 0x0000000000007b1d */ /* 0x000fe20000010000 */
[----:B------:R-:W-:-:S13]  /*0210*/  ISETP.GT.U32.AND P0, PT, R3, 0x1f, PT ;  /* 0x0000001f0300780c */ /* 0x000fda0003f04070 */
[----:B------:R-:W-:Y:S05]  /*0220*/  @P0 EXIT ;  /* 0x000000000000094d */ /* 0x000fea0003800000 */
[----:B0-----:R-:W-:Y:S01]  /*0230*/  LDS.64 R4, [R2+0x100] ;  /* 0x0001000002047984 */ /* 0x001fe20000000a00 */
[----:B------:R-:W-:-:S03]  /*0240*/  ISETP.NE.AND P0, PT, R3, RZ, PT ;  /* 0x000000ff0300720c */ /* 0x000fc60003f05270 */
[----:B------:R-:W0:Y:S02]  /*0250*/  LDS.64 R6, [R2] ;  /* 0x0000000002067984 */ /* 0x000e240000000a00 */
[----:B0-----:R-:W-:-:S07]  /*0260*/  DADD R4, R4, R6 ;  /* 0x0000000004047229 */ /* 0x001fce0000000006 */
[----:B------:R-:W-:Y:S04]  /*0270*/  STS.64 [R2], R4 ;  /* 0x0000000402007388 */ /* 0x000fe80000000a00 */
[----:B------:R-:W-:Y:S04]  /*0280*/  LDS.64 R6, [R2+0x80] ;  /* 0x0000800002067984 */ /* 0x000fe80000000a00 */
        /* <DEDUP_REMOVED lines=18> */
[----:B------:R0:W-:Y:S01]  /*03b0*/  STS.64 [R2], R6 ;  /* 0x0000000602007388 */ /* 0x0001e20000000a00 */
[----:B------:R-:W-:Y:S05]  /*03c0*/  @P0 EXIT ;  /* 0x000000000000094d */ /* 0x000fea0003800000 */
[----:B0-----:R-:W0:Y:S01]  /*03d0*/  LDS.64 R2, [UR4] ;  /* 0x00000004ff027984 */ /* 0x001e220008000a00 */
[----:B------:R-:W1:Y:S02]  /*03e0*/  LDC.64 R4, c[0x0][0x388] ;  /* 0x0000e200ff047b82 */ /* 0x000e640000000a00 */
[----:B-1----:R-:W-:-:S05]  /*03f0*/  IMAD.WIDE.U32 R4, R0, 0x8, R4 ;  /* 0x0000000800047825 */ /* 0x002fca00078e0004 */
[----:B0-----:R-:W-:Y:S01]  /*0400*/  STG.E.64 desc[UR6][R4.64], R2 ;  /* 0x0000000204007986 */ /* 0x001fe2000c101b06 */
[----:B------:R-:W-:Y:S05]  /*0410*/  EXIT ;  /* 0x000000000000794d */ /* 0x000fea0003800000 */
.L_x_4:
[----:B------:R-:W-:-:S00]  /*0420*/  BRA `(.L_x_4) ;  /* 0xfffffffc00fc7947 */ /* 0x000fc0000383ffff */
[----:B------:R-:W-:-:S00]  /*0430*/  NOP ;  /* 0x0000000000007918 */ /* 0x000fc00000000000 */
        /* <DEDUP_REMOVED lines=12> */
.L_x_56:


//--------------------- .text._Z6reduceILj32EEvPdS0_j --------------------------
	.section	.text._Z6reduceILj32EEvPdS0_j,"ax",@progbits
	.align	128
        .global         _Z6reduceILj32EEvPdS0_j
        .type           _Z6reduceILj32EEvPdS0_j,@function
        .size           _Z6reduceILj32EEvPdS0_j,(.L_x_57 - _Z6reduceILj32EEvPdS0_j)
        .other          _Z6reduceILj32EEvPdS0_j,@"STO_CUDA_ENTRY STV_DEFAULT"
_Z6reduceILj32EEvPdS0_j:
.text._Z6reduceILj32EEvPdS0_j:
        /* <DEDUP_REMOVED lines=19> */
.L_x_8:
        /* <DEDUP_REMOVED lines=11> */
.L_x_7:
[----:B------:R0:W-:Y:S02]  /*01e0*/  STS.64 [R2], R4 ;  /* 0x0000000402007388 */ /* 0x0001e40000000a00 */
.L_x_6:
[----:B------:R-:W-:Y:S05]  /*01f0*/  BSYNC.RECONVERGENT B0 ;  /* 0x0000000000007941 */ /* 0x000fea0003800200 */
.L_x_5:
        /* <DEDUP_REMOVED lines=30> */
.L_x_9:
        /* <DEDUP_REMOVED lines=10> */
.L_x_57:


//--------------------- .text._Z8B_kernelPdS_S_di --------------------------
	.section	.text._Z8B_kernelPdS_S_di,"ax",@progbits
	.align	128
        .global         _Z8B_kernelPdS_S_di
        .type           _Z8B_kernelPdS_S_di,@function
        .size           _Z8B_kernelPdS_S_di,(.L_x_54 - _Z8B_kernelPdS_S_di)
        .other          _Z8B_kernelPdS_S_di,@"STO_CUDA_ENTRY STV_DEFAULT"
_Z8B_kernelPdS_S_di:
.text._Z8B_kernelPdS_S_di:
[----:B------:R-:W-:Y:S01]  /*0000*/  LDC R1, c[0x0][0x37c] ;  /* 0x0000df00ff017b82 */ /* 0x000fe20000000800 */
[----:B------:R-:W0:Y:S07]  /*0010*/  S2R R0, SR_TID.X ;  /* 0x0000000000007919 */ /* 0x000e2e0000002100 */
[----:B------:R-:W0:Y:S08]  /*0020*/  S2UR UR4, SR_CTAID.X ;  /* 0x00000000000479c3 */ /* 0x000e300000002500 */
[----:B------:R-:W0:Y:S08]  /*0030*/  LDC R7, c[0x0][0x360] ;  /* 0x0000d800ff077b82 */ /* 0x000e300000000800 */
[----:B------:R-:W1:Y:S01]  /*0040*/  LDC R4, c[0x0][0x3a0] ;  /* 0x0000e800ff047b82 */ /* 0x000e620000000800 */
[----:B0-----:R-:W-:-:S02]  /*0050*/  IMAD R7, R7, UR4, R0 ;  /* 0x0000000407077c24 */ /* 0x001fc4000f8e0200 */
[----:B-1----:R-:W-:-:S05]  /*0060*/  VIADD R0, R4, 0xffffffff ;  /* 0xffffffff04007836 */ /* 0x002fca0000000000 */
[----:B------:R-:W-:Y:S02]  /*0070*/  ISETP.GE.U32.AND P0, PT, R7, R0, PT ;  /* 0x000000000700720c */ /* 0x000fe40003f06070 */
[----:B------:R-:W-:-:S04]  /*0080*/  SHF.R.S32.HI R0, RZ, 0x1f, R0 ;  /* 0x0000001fff007819 */ /* 0x000fc80000011400 */
[----:B------:R-:W-:-:S13]  /*0090*/  ISETP.GE.U32.AND.EX P0, PT, RZ, R0, PT, P0 ;  /* 0x00000000ff00720c */ /* 0x000fda0003f06100 */
[----:B------:R-:W-:Y:S05]  /*00a0*/  @P0 EXIT ;  /* 0x000000000000094d */ /* 0x000fea0003800000 */
[----:B------:R-:W-:Y:S01]  /*00b0*/  IADD3 R24, P1, PT, R7, 0x2, RZ ;  /* 0x0000000207187810 */ /* 0x000fe20007f3e0ff */
[----:B------:R-:W0:Y:S01]  /*00c0*/  LDCU.64 UR6, c[0x0][0x358] ;  /* 0x00006b00ff0677ac */ /* 0x000e220008000a00 */
[----:B------:R-:W-:Y:S01]  /*00d0*/  SHF.R.S32.HI R0, RZ, 0x1f, R4 ;  /* 0x0000001fff007819 */ /* 0x000fe20000011404 */
[----:B------:R-:W-:Y:S01]  /*00e0*/  BSSY.RECONVERGENT B1, `(.L_x_10) ;  /* 0x000012e000017945 */ /* 0x000fe20003800200 */
[----:B------:R-:W-:Y:S01]  /*00f0*/  ISETP.GE.U32.AND P0, PT, R24, R4, PT ;  /* 0x000000041800720c */ /* 0x000fe20003f06070 */
[----:B------:R-:W-:Y:S01]  /*0100*/  IMAD.X R15, RZ, RZ, RZ, P1 ;  /* 0x000000ffff0f7224 */ /* 0x000fe200008e06ff */
[----:B------:R-:W1:Y:S04]  /*0110*/  LDCU.64 UR10, c[0x0][0x398] ;  /* 0x00007300ff0a77ac */ /* 0x000e680008000a00 */
[----:B------:R-:W-:Y:S01]  /*0120*/  ISETP.GE.U32.AND.EX P0, PT, R15, R0, PT, P0 ;  /* 0x000000000f00720c */ /* 0x000fe20003f06100 */
[----:B------:R-:W2:Y:S01]  /*0130*/  LDCU.64 UR14, c[0x0][0x398] ;  /* 0x00007300ff0e77ac */ /* 0x000ea20008000a00 */
[----:B------:R-:W3:Y:S01]  /*0140*/  LDCU.64 UR8, c[0x0][0x390] ;  /* 0x00007200ff0877ac */ /* 0x000ee20008000a00 */
[----:B------:R-:W4:Y:S10]  /*0150*/  LDCU.64 UR12, c[0x0][0x390] ;  /* 0x00007200ff0c77ac */ /* 0x000f340008000a00 */
[----:B0-----:R-:W-:Y:S05]  /*0160*/  @P0 BRA `(.L_x_11) ;  /* 0x0000001000940947 */ /* 0x001fea0003800000 */
[----:B------:R-:W0:Y:S01]  /*0170*/  LDC.64 R8, c[0x0][0x388] ;  /* 0x0000e200ff087b82 */ /* 0x000e220000000a00 */
[----:B------:R-:W-:Y:S01]  /*0180*/  IADD3 R4, P0, PT, -R7, R4, RZ ;  /* 0x0000000407047210 */ /* 0x000fe20007f1e1ff */
[----:B------:R-:W-:Y:S01]  /*0190*/  UMOV UR4, URZ ;  /* 0x000000ff00047c82 */ /* 0x000fe20008000000 */
[----:B------:R-:W-:Y:S01]  /*01a0*/  BSSY.RECONVERGENT B2, `(.L_x_12) ;  /* 0x00000d6000027945 */ /* 0x000fe20003800200 */
[----:B------:R-:W-:Y:S01]  /*01b0*/  IMAD.MOV.U32 R3, RZ, RZ, 0x1 ;  /* 0x00000001ff037424 */ /* 0x000fe200078e00ff */
[----:B------:R-:W-:Y:S02]  /*01c0*/  IADD3 R2, P1, PT, R4, -0x3, RZ ;  /* 0xfffffffd04027810 */ /* 0x000fe40007f3e0ff */
[----:B------:R-:W-:Y:S02]  /*01d0*/  IADD3.X R0, PT, PT, R0, -0x1, RZ, P0, !PT ;  /* 0xffffffff00007810 */ /* 0x000fe400007fe4ff */
[----:B------:R-:W-:Y:S02]  /*01e0*/  ISETP.GE.U32.AND P0, PT, R2, 0x3, PT ;  /* 0x000000030200780c */ /* 0x000fe40003f06070 */
[----:B------:R-:W-:-:S02]  /*01f0*/  IADD3.X R2, PT, PT, R0, -0x1, RZ, P1, !PT ;  /* 0xffffffff00027810 */ /* 0x000fc40000ffe4ff */
[C---:B------:R-:W-:Y:S02]  /*0200*/  IADD3 R6, P1, PT, R7.reuse, 0x1, RZ ;  /* 0x0000000107067810 */ /* 0x040fe40007f3e0ff */
[----:B------:R-:W-:Y:S02]  /*0210*/  ISETP.GE.U32.AND.EX P0, PT, R2, RZ, PT, P0 ;  /* 0x000000ff0200720c */ /* 0x000fe40003f06100 */
[----:B------:R-:W-:Y:S01]  /*0220*/  IADD3 R4, P2, PT, R4, -0x2, RZ ;  /* 0xfffffffe04047810 */ /* 0x000fe20007f5e0ff */
[----:B------:R-:W-:Y:S02]  /*0230*/  IMAD.X R5, RZ, RZ, RZ, P1 ;  /* 0x000000ffff057224 */ /* 0x000fe400008e06ff */
[----:B------:R-:W-:Y:S01]  /*0240*/  IMAD.MOV.U32 R10, RZ, RZ, R6 ;  /* 0x000000ffff0a7224 */ /* 0x000fe200078e0006 */
[----:B------:R-:W-:Y:S01]  /*0250*/  IADD3.X R0, PT, PT, R0, -0x1, RZ, P2, !PT ;  /* 0xffffffff00007810 */ /* 0x000fe200017fe4ff */
[----:B------:R-:W-:Y:S02]  /*0260*/  IMAD.MOV.U32 R11, RZ, RZ, R5 ;  /* 0x000000ffff0b7224 */ /* 0x000fe400078e0005 */
[----:B0-----:R-:W-:-:S05]  /*0270*/  IMAD.WIDE.U32 R8, R7, 0x18, R8 ;  /* 0x0000001807087825 */ /* 0x001fca00078e0008 */
[----:B------:R-:W-:Y:S01]  /*0280*/  IADD3 R9, PT, PT, R9, UR4, RZ ;  /* 0x0000000409097c10 */ /* 0x000fe2000fffe0ff */
[----:B------:R-:W-:Y:S06]  /*0290*/  @!P0 BRA `(.L_x_13) ;  /* 0x0000000c00188947 */ /* 0x000fec0003800000 */
[----:B------:R0:W5:Y:S04]  /*02a0*/  LDG.E.64 R26, desc[UR6][R8.64+0x18] ;  /* 0x00001806081a7981 */ /* 0x000168000c1e1b00 */
[----:B------:R0:W5:Y:S04]  /*02b0*/  LDG.E.64 R18, desc[UR6][R8.64+0x20] ;  /* 0x0000200608127981 */ /* 0x000168000c1e1b00 */
[----:B------:R0:W5:Y:S01]  /*02c0*/  LDG.E.64 R16, desc[UR6][R8.64+0x28] ;  /* 0x0000280608107981 */ /* 0x000162000c1e1b00 */
[----:B------:R-:W-:Y:S01]  /*02d0*/  BSSY.RECONVERGENT B3, `(.L_x_14) ;  /* 0x00000c1000037945 */ /* 0x000fe20003800200 */
[----:B------:R-:W-:Y:S01]  /*02e0*/  LOP3.LUT R4, R4, 0xfffffffc, RZ, 0xc0, !PT ;  /* 0xfffffffc04047812 */ /* 0x000fe200078ec0ff */
[----:B------:R-:W-:Y:S01]  /*02f0*/  IMAD.MOV.U32 R3, RZ, RZ, R0 ;  /* 0x000000ffff037224 */ /* 0x000fe200078e0000 */
[----:B------:R-:W-:Y:S01]  /*0300*/  MOV R10, R6 ;  /* 0x00000006000a7202 */ /* 0x000fe20000000f00 */
[----:B------:R-:W-:-:S02]  /*0310*/  IMAD.MOV.U32 R2, RZ, RZ, 0x2 ;  /* 0x00000002ff027424 */ /* 0x000fc400078e00ff */
[----:B------:R-:W-:-:S07]  /*0320*/  IMAD.MOV.U32 R11, RZ, RZ, R5 ;  /* 0x000000ffff0b7224 */ /* 0x000fce00078e0005 */
.L_x_23:
[----:B0-----:R-:W0:Y:S01]  /*0330*/  LDC.64 R12, c[0x0][0x380] ;  /* 0x0000e000ff0c7b82 */ /* 0x001e220000000a00 */
[----:B------:R-:W-:Y:S01]  /*0340*/  IMAD R21, R11, 0x18, RZ ;  /* 0x000000180b157824 */ /* 0x000fe200078e02ff */
[----:B------:R-:W-:Y:S01]  /*0350*/  UMOV UR4, URZ ;  /* 0x000000ff00047c82 */ /* 0x000fe20008000000 */
[----:B0-----:R-:W-:-:S04]  /*0360*/  IMAD.WIDE.U32 R10, R10, 0x18, R12 ;  /* 0x000000180a0a7825 */ /* 0x001fc800078e000c */
[----:B------:R-:W-:-:S04]  /*0370*/  IMAD.WIDE.U32 R12, R7, 0x18, R12 ;  /* 0x00000018070c7825 */ /* 0x000fc800078e000c */
[----:B------:R-:W-:Y:S02]  /*0380*/  IMAD.IADD R11, R11, 0x1, R21 ;  /* 0x000000010b0b7824 */ /* 0x000fe400078e0215 */
[----:B------:R-:W-:-:S03]  /*0390*/  VIADD R13, R13, UR4 ;  /* 0x000000040d0d7c36 */ /* 0x000fc60008000000 */
[----:B------:R-:W2:Y:S04]  /*03a0*/  LDG.E.64 R34, desc[UR6][R10.64+0x20] ;  /* 0x000020060a227981 */ /* 0x000ea8000c1e1b00 */
[----:B------:R-:W2:Y:S04]  /*03b0*/  LDG.E.64 R36, desc[UR6][R12.64+0x20] ;  /* 0x000020060c247981 */ /* 0x000ea8000c1e1b00 */
[----:B------:R-:W4:Y:S04]  /*03c0*/  LDG.E.64 R32, desc[UR6][R12.64+0x18] ;  /* 0x000018060c207981 */ /* 0x000f28000c1e1b00 */
[----:B------:R-:W4:Y:S04]  /*03d0*/  LDG.E.64 R28, desc[UR6][R10.64+0x18] ;  /* 0x000018060a1c7981 */ /* 0x000f28000c1e1b00 */
[----:B------:R-:W4:Y:S04]  /*03e0*/  LDG.E.64 R22, desc[UR6][R12.64+0x28] ;  /* 0x000028060c167981 */ /* 0x000f28000c1e1b00 */
[----:B------:R-:W4:Y:S01]  /*03f0*/  LDG.E.64 R30, desc[UR6][R10.64+0x28] ;  /* 0x000028060a1e7981 */ /* 0x000f22000c1e1b00 */
[----:B---3--:R-:W-:-:S04]  /*0400*/  LEA R14, P0, R24, UR8, 0x3 ;  /* 0x00000008180e7c11 */ /* 0x008fc8000f8018ff */
[----:B------:R-:W-:-:S05]  /*0410*/  LEA.HI.X R15, R24, UR9, R15, 0x3, P0 ;  /* 0x00000009180f7c11 */ /* 0x000fca00080f1c0f */
[----:B------:R-:W1:Y:S01]  /*0420*/  LDG.E.64 R20, desc[UR6][R14.64] ;  /* 0x000000060e147981 */ /* 0x000e62000c1e1b00 */
[----:B------:R-:W-:Y:S01]  /*0430*/  BSSY.RECONVERGENT B4, `(.L_x_15) ;  /* 0x000001b000047945 */ /* 0x000fe20003800200 */
[----:B--2---:R-:W-:Y:S02]  /*0440*/  DADD R24, R36, -R34 ;  /* 0x0000000024187229 */ /* 0x004fe40000000822 */
[----:B----4-:R-:W-:-:S06]  /*0450*/  DADD R28, R32, -R28 ;  /* 0x00000000201c7229 */ /* 0x010fcc000000081c */
[----:B------:R-:W-:Y:S02]  /*0460*/  DMUL R32, R24, R24 ;  /* 0x0000001818207228 */ /* 0x000fe40000000000 */
[----:B------:R-:W-:-:S06]  /*0470*/  DADD R22, R22, -R30 ;  /* 0x0000000016167229 */ /* 0x000fcc000000081e */
[----:B------:R-:W-:-:S08]  /*0480*/  DFMA R32, R28, R28, R32 ;  /* 0x0000001c1c20722b */ /* 0x000fd00000000020 */
[----:B------:R-:W-:-:S08]  /*0490*/  DFMA R32, R22, R22, R32 ;  /* 0x000000161620722b */ /* 0x000fd00000000020 */
[----:B------:R-:W-:-:S08]  /*04a0*/  DMUL R30, R32, R32 ;  /* 0x00000020201e7228 */ /* 0x000fd00000000000 */
[----:B------:R-:W-:-:S06]  /*04b0*/  DMUL R30, R32, R30 ;  /* 0x0000001e201e7228 */ /* 0x000fcc0000000000 */
[----:B------:R-:W0:Y:S01]  /*04c0*/  MUFU.RSQ64H R37, R31 ;  /* 0x0000001f00257308 */ /* 0x000e220000001c00 */
[----:B------:R-:W-:-:S03]  /*04d0*/  IMAD.MOV.U32 R36, RZ, RZ, RZ ;  /* 0x000000ffff247224 */ /* 0x000fc600078e00ff */
[----:B------:R-:W-:Y:S01]  /*04e0*/  VIADD R0, R31, 0xfff00000 ;  /* 0xfff000001f007836 */ /* 0x000fe20000000000 */
[----:B------:R-:W-:Y:S01]  /*04f0*/  MOV R32, 0x0 ;  /* 0x0000000000207802 */ /* 0x000fe20000000f00 */
[----:B------:R-:W-:Y:S01]  /*0500*/  IMAD.MOV.U32 R33, RZ, RZ, 0x3fd80000 ;  /* 0x3fd80000ff217424 */ /* 0x000fe200078e00ff */
[----:B0-----:R-:W-:Y:S02]  /*0510*/  DMUL R34, R36, R36 ;  /* 0x0000002424227228 */ /* 0x001fe40000000000 */
[----:B------:R-:W-:-:S06]  /*0520*/  ISETP.GE.U32.AND P0, PT, R0, 0x7fe00000, PT ;  /* 0x7fe000000000780c */ /* 0x000fcc0003f06070 */
[----:B------:R-:W-:-:S08]  /*0530*/  DFMA R34, R30, -R34, 1 ;  /* 0x3ff000001e22742b */ /* 0x000fd00000000822 */
[----:B------:R-:W-:Y:S02]  /*0540*/  DFMA R32, R34, R32, 0.5 ;  /* 0x3fe000002220742b */ /* 0x000fe40000000020 */
[----:B------:R-:W-:Y:S02]  /*0550*/  DMUL R34, R36, R34 ;  /* 0x0000002224227228 */ /* 0x000fe40000000000 */
[----:B-1----:R-:W-:Y:S01]  /*0560*/  DMUL R20, R20, UR10 ;  /* 0x0000000a14147c28 */ /* 0x002fe20008000000 */
[----:B------:R-:W-:-:S05]  /*0570*/  VIADD R0, R2, 0xffffffff ;  /* 0xffffffff02007836 */ /* 0x000fca0000000000 */
[----:B------:R-:W-:Y:S01]  /*0580*/  DFMA R32, R32, R34, R36 ;  /* 0x000000222020722b */ /* 0x000fe20000000024 */
[----:B------:R-:W-:Y:S10]  /*0590*/  @!P0 BRA `(.L_x_16) ;  /* 0x0000000000108947 */ /* 0x000ff40003800000 */
[----:B------:R-:W-:-:S07]  /*05a0*/  MOV R32, 0x5c0 ;  /* 0x000005c000207802 */ /* 0x000fce0000000f00 */
[----:B-----5:R-:W-:Y:S05]  /*05b0*/  CALL.REL.NOINC `($__internal_0_$__cuda_sm20_drsqrt_f64_slowpath_v2) ;  /* 0x0000002000387944 */ /* 0x020fea0003c00000 */
[----:B------:R-:W-:Y:S01]  /*05c0*/  IMAD.MOV.U32 R32, RZ, RZ, R31 ;  /* 0x000000ffff207224 */ /* 0x000fe200078e001f */
[----:B------:R-:W-:-:S07]  /*05d0*/  MOV R33, R30 ;  /* 0x0000001e00217202 */ /* 0x000fce0000000f00 */
.L_x_16:
[----:B------:R-:W-:Y:S05]  /*05e0*/  BSYNC.RECONVERGENT B4 ;  /* 0x0000000000047941 */ /* 0x000fea0003800200 */
.L_x_15:
[----:B------:R-:W-:-:S08]  /*05f0*/  DMUL R20, R20, R32 ;  /* 0x0000002014147228 */ /* 0x000fd00000000000 */
[-C--:B-----5:R-:W-:Y:S02]  /*0600*/  DFMA R28, -R28, R20.reuse, R26 ;  /* 0x000000141c1c722b */ /* 0x0a0fe4000000011a */
[-C--:B------:R-:W-:Y:S02]  /*0610*/  DFMA R24, -R24, R20.reuse, R18 ;  /* 0x000000141818722b */ /* 0x080fe40000000112 */
[----:B------:R-:W-:-:S03]  /*0620*/  DFMA R22, -R22, R20, R16 ;  /* 0x000000141616722b */ /* 0x000fc60000000110 */
[----:B------:R0:W-:Y:S04]  /*0630*/  STG.E.64 desc[UR6][R8.64+0x18], R28 ;  /* 0x0000181c08007986 */ /* 0x0001e8000c101b06 */
[----:B------:R0:W-:Y:S04]  /*0640*/  STG.E.64 desc[UR6][R8.64+0x20], R24 ;  /* 0x0000201808007986 */ /* 0x0001e8000c101b06 */
[----:B------:R0:W-:Y:S04]  /*0650*/  STG.E.64 desc[UR6][R8.64+0x28], R22 ;  /* 0x0000281608007986 */ /* 0x0001e8000c101b06 */
[----:B------:R-:W2:Y:S04]  /*0660*/  LDG.E.64 R32, desc[UR6][R12.64+0x20] ;  /* 0x000020060c207981 */ /* 0x000ea8000c1e1b00 */
[----:B------:R-:W2:Y:S04]  /*0670*/  LDG.E.64 R18, desc[UR6][R10.64+0x38] ;  /* 0x000038060a127981 */ /* 0x000ea8000c1e1b00 */
[----:B------:R-:W3:Y:S04]  /*0680*/  LDG.E.64 R16, desc[UR6][R12.64+0x18] ;  /* 0x000018060c107981 */ /* 0x000ee8000c1e1b00 */
[----:B------:R-:W3:Y:S04]  /*0690*/  LDG.E.64 R26, desc[UR6][R10.64+0x30] ;  /* 0x000030060a1a7981 */ /* 0x000ee8000c1e1b00 */
[----:B------:R-:W4:Y:S04]  /*06a0*/  LDG.E.64 R30, desc[UR6][R12.64+0x28] ;  /* 0x000028060c1e7981 */ /* 0x000f28000c1e1b00 */
[----:B------:R-:W4:Y:S01]  /*06b0*/  LDG.E.64 R20, desc[UR6][R10.64+0x40] ;  /* 0x000040060a147981 */ /* 0x000f22000c1e1b00 */
[----:B------:R-:W-:Y:S01]  /*06c0*/  IMAD.MOV.U32 R34, RZ, RZ, RZ ;  /* 0x000000ffff227224 */ /* 0x000fe200078e00ff */
[----:B--2---:R-:W-:-:S02]  /*06d0*/  DADD R18, R32, -R18 ;  /* 0x0000000020127229 */ /* 0x004fc40000000812 */
[----:B---3--:R-:W-:-:S06]  /*06e0*/  DADD R26, R16, -R26 ;  /* 0x00000000101a7229 */ /* 0x008fcc000000081a */
[----:B------:R-:W-:Y:S02]  /*06f0*/  DMUL R16, R18, R18 ;  /* 0x0000001212107228 */ /* 0x000fe40000000000 */
[----:B----4-:R-:W-:-:S06]  /*0700*/  DADD R20, R30, -R20 ;  /* 0x000000001e147229 */ /* 0x010fcc0000000814 */
[----:B------:R-:W-:-:S08]  /*0710*/  DFMA R16, R26, R26, R16 ;  /* 0x0000001a1a10722b */ /* 0x000fd00000000010 */
[----:B------:R-:W-:-:S08]  /*0720*/  DFMA R16, R20, R20, R16 ;  /* 0x000000141410722b */ /* 0x000fd00000000010 */
[----:B------:R-:W-:-:S08]  /*0730*/  DMUL R30, R16, R16 ;  /* 0x00000010101e7228 */ /* 0x000fd00000000000 */
[----:B------:R-:W-:Y:S01]  /*0740*/  DMUL R30, R16, R30 ;  /* 0x0000001e101e7228 */ /* 0x000fe20000000000 */
[----:B------:R-:W-:Y:S02]  /*0750*/  IMAD.MOV.U32 R16, RZ, RZ, 0x0 ;  /* 0x00000000ff107424 */ /* 0x000fe400078e00ff */
[----:B------:R-:W-:-:S03]  /*0760*/  IMAD.MOV.U32 R17, RZ, RZ, 0x3fd80000 ;  /* 0x3fd80000ff117424 */ /* 0x000fc600078e00ff */
[----:B------:R-:W1:Y:S02]  /*0770*/  MUFU.RSQ64H R35, R31 ;  /* 0x0000001f00237308 */ /* 0x000e640000001c00 */
[----:B-1----:R-:W-:-:S08]  /*0780*/  DMUL R32, R34, R34 ;  /* 0x0000002222207228 */ /* 0x002fd00000000000 */
[----:B------:R-:W-:-:S08]  /*0790*/  DFMA R32, R30, -R32, 1 ;  /* 0x3ff000001e20742b */ /* 0x000fd00000000820 */
[----:B------:R-:W-:Y:S02]  /*07a0*/  DFMA R16, R32, R16, 0.5 ;  /* 0x3fe000002010742b */ /* 0x000fe40000000010 */
[----:B------:R-:W-:-:S08]  /*07b0*/  DMUL R32, R34, R32 ;  /* 0x0000002022207228 */ /* 0x000fd00000000000 */
[----:B------:R-:W-:Y:S01]  /*07c0*/  DFMA R32, R16, R32, R34 ;  /* 0x000000201020722b */ /* 0x000fe20000000022 */
[----:B------:R-:W2:Y:S01]  /*07d0*/  LDG.E.64 R16, desc[UR6][R14.64+0x8] ;  /* 0x000008060e107981 */ /* 0x000ea2000c1e1b00 */
[----:B------:R-:W-:Y:S01]  /*07e0*/  VIADD R34, R31, 0xfff00000 ;  /* 0xfff000001f227836 */ /* 0x000fe20000000000 */
[----:B------:R-:W-:Y:S04]  /*07f0*/  BSSY.RECONVERGENT B4, `(.L_x_17) ;  /* 0x0000008000047945 */ /* 0x000fe80003800200 */
[----:B------:R-:W-:Y:S01]  /*0800*/  ISETP.GE.U32.AND P0, PT, R34, 0x7fe00000, PT ;  /* 0x7fe000002200780c */ /* 0x000fe20003f06070 */
[----:B--2---:R-:W-:-:S12]  /*0810*/  DMUL R16, R16, UR10 ;  /* 0x0000000a10107c28 */ /* 0x004fd80008000000 */
[----:B0-----:R-:W-:Y:S05]  /*0820*/  @!P0 BRA `(.L_x_18) ;  /* 0x0000000000108947 */ /* 0x001fea0003800000 */
[----:B------:R-:W-:-:S07]  /*0830*/  MOV R32, 0x850 ;  /* 0x0000085000207802 */ /* 0x000fce0000000f00 */
[----:B------:R-:W-:Y:S05]  /*0840*/  CALL.REL.NOINC `($__internal_0_$__cuda_sm20_drsqrt_f64_slowpath_v2) ;  /* 0x0000001c00947944 */ /* 0x000fea0003c00000 */
[----:B------:R-:W-:Y:S01]  /*0850*/  MOV R32, R31 ;  /* 0x0000001f00207202 */ /* 0x000fe20000000f00 */
[----:B------:R-:W-:-:S07]  /*0860*/  IMAD.MOV.U32 R33, RZ, RZ, R30 ;  /* 0x000000ffff217224 */ /* 0x000fce00078e001e */
.L_x_18:
[----:B------:R-:W-:Y:S05]  /*0870*/  BSYNC.RECONVERGENT B4 ;  /* 0x0000000000047941 */ /* 0x000fea0003800200 */
.L_x_17:
[----:B------:R-:W-:-:S08]  /*0880*/  DMUL R30, R16, R32 ;  /* 0x00000020101e7228 */ /* 0x000fd00000000000 */
[-C--:B------:R-:W-:Y:S02]  /*0890*/  DFMA R16, -R26, R30.reuse, R28 ;  /* 0x0000001e1a10722b */ /* 0x080fe4000000011c */
        /* <DEDUP_REMOVED lines=20> */
[----:B------:R-:W-:Y:S01]  /*09e0*/  IMAD.MOV.U32 R28, RZ, RZ, 0x0 ;  /* 0x00000000ff1c7424 */ /* 0x000fe200078e00ff */
[----:B------:R-:W-:-:S04]  /*09f0*/  MOV R29, 0x3fd80000 ;  /* 0x3fd80000001d7802 */ /* 0x000fc80000000f00 */
        /* <DEDUP_REMOVED lines=14> */
[----:B------:R-:W-:Y:S02]  /*0ae0*/  IMAD.MOV.U32 R32, RZ, RZ, R31 ;  /* 0x000000ffff207224 */ /* 0x000fe400078e001f */
[----:B------:R-:W-:-:S07]  /*0af0*/  IMAD.MOV.U32 R33, RZ, RZ, R30 ;  /* 0x000000ffff217224 */ /* 0x000fce00078e001e */
.L_x_20:
[----:B------:R-:W-:Y:S05]  /*0b00*/  BSYNC.RECONVERGENT B4 ;  /* 0x0000000000047941 */ /* 0x000fea0003800200 */
.L_x_19:
        /* <DEDUP_REMOVED lines=11> */
[----:B------:R2:W4:Y:S04]  /*0bc0*/  LDG.E.64 R22, desc[UR6][R12.64+0x28] ;  /* 0x000028060c167981 */ /* 0x000528000c1e1b00 */
[----:B------:R-:W5:Y:S04]  /*0bd0*/  LDG.E.64 R14, desc[UR6][R14.64+0x18] ;  /* 0x000018060e0e7981 */ /* 0x000f68000c1e1b00 */
[----:B------:R-:W4:Y:S01]  /*0be0*/  LDG.E.64 R10, desc[UR6][R10.64+0x70] ;  /* 0x000070060a0a7981 */ /* 0x000f22000c1e1b00 */
[----:B------:R-:W-:Y:S01]  /*0bf0*/  BSSY.RECONVERGENT B4, `(.L_x_21) ;  /* 0x000001d000047945 */ /* 0x000fe20003800200 */
[----:B--2---:R-:W-:-:S02]  /*0c00*/  DADD R12, R30, -R28 ;  /* 0x000000001e0c7229 */ /* 0x004fc4000000081c */
[----:B---3--:R-:W-:-:S06]  /*0c10*/  DADD R26, R24, -R26 ;  /* 0x00000000181a7229 */ /* 0x008fcc000000081a */
[----:B------:R-:W-:-:S08]  /*0c20*/  DMUL R24, R12, R12 ;  /* 0x0000000c0c187228 */ /* 0x000fd00000000000 */
[----:B------:R-:W-:Y:S02]  /*0c30*/  DFMA R24, R26, R26, R24 ;  /* 0x0000001a1a18722b */ /* 0x000fe40000000018 */
[----:B----4-:R-:W-:-:S08]  /*0c40*/  DADD R10, R22, -R10 ;  /* 0x00000000160a7229 */ /* 0x010fd0000000080a */
[----:B------:R-:W-:-:S08]  /*0c50*/  DFMA R24, R10, R10, R24 ;  /* 0x0000000a0a18722b */ /* 0x000fd00000000018 */
[----:B------:R-:W-:-:S08]  /*0c60*/  DMUL R22, R24, R24 ;  /* 0x0000001818167228 */ /* 0x000fd00000000000 */
[----:B------:R-:W-:-:S06]  /*0c70*/  DMUL R22, R24, R22 ;  /* 0x0000001618167228 */ /* 0x000fcc0000000000 */
[----:B------:R-:W1:Y:S01]  /*0c80*/  MUFU.RSQ64H R31, R23 ;  /* 0x00000017001f7308 */ /* 0x000e620000001c00 */
[----:B------:R-:W-:-:S03]  /*0c90*/  MOV R30, RZ ;  /* 0x000000ff001e7202 */ /* 0x000fc60000000f00 */
[----:B------:R-:W-:Y:S02]  /*0ca0*/  VIADD R32, R23, 0xfff00000 ;  /* 0xfff0000017207836 */ /* 0x000fe40000000000 */
[----:B------:R-:W-:Y:S01]  /*0cb0*/  IMAD.MOV.U32 R28, RZ, RZ, 0x0 ;  /* 0x00000000ff1c7424 */ /* 0x000fe200078e00ff */
[----:B-1----:R-:W-:Y:S01]  /*0cc0*/  DMUL R24, R30, R30 ;  /* 0x0000001e1e187228 */ /* 0x002fe20000000000 */
[----:B------:R-:W-:Y:S01]  /*0cd0*/  IMAD.MOV.U32 R29, RZ, RZ, 0x3fd80000 ;  /* 0x3fd80000ff1d7424 */ /* 0x000fe200078e00ff */
[----:B------:R-:W-:-:S06]  /*0ce0*/  ISETP.GE.U32.AND P0, PT, R32, 0x7fe00000, PT ;  /* 0x7fe000002000780c */ /* 0x000fcc0003f06070 */
[----:B------:R-:W-:-:S08]  /*0cf0*/  DFMA R24, R22, -R24, 1 ;  /* 0x3ff000001618742b */ /* 0x000fd00000000818 */
[----:B------:R-:W-:Y:S02]  /*0d00*/  DFMA R28, R24, R28, 0.5 ;  /* 0x3fe00000181c742b */ /* 0x000fe4000000001c */
[----:B------:R-:W-:Y:S02]  /*0d10*/  DMUL R24, R30, R24 ;  /* 0x000000181e187228 */ /* 0x000fe40000000000 */
[----:B-----5:R-:W-:-:S06]  /*0d20*/  DMUL R14, R14, UR10 ;  /* 0x0000000a0e0e7c28 */ /* 0x020fcc0008000000 */
[----:B------:R-:W-:Y:S01]  /*0d30*/  DFMA R30, R28, R24, R30 ;  /* 0x000000181c1e722b */ /* 0x000fe2000000001e */
[----:B0-----:R-:W-:Y:S10]  /*0d40*/  @!P0 BRA `(.L_x_22) ;  /* 0x00000000001c8947 */ /* 0x001ff40003800000 */
[----:B------:R-:W-:Y:S01]  /*0d50*/  MOV R30, R22 ;  /* 0x00000016001e7202 */ /* 0x000fe20000000f00 */
[----:B------:R-:W-:Y:S01]  /*0d60*/  IMAD.MOV.U32 R31, RZ, RZ, R23 ;  /* 0x000000ffff1f7224 */ /* 0x000fe200078e0017 */
[----:B------:R-:W-:-:S07]  /*0d70*/  MOV R32, 0xd90 ;  /* 0x00000d9000207802 */ /* 0x000fce0000000f00 */
[----:B------:R-:W-:Y:S05]  /*0d80*/  CALL.REL.NOINC `($__internal_0_$__cuda_sm20_drsqrt_f64_slowpath_v2) ;  /* 0x0000001800447944 */ /* 0x000fea0003c00000 */
[----:B------:R-:W-:-:S04]  /*0d90*/  LOP3.LUT R31, R31, R30, RZ, 0x3c, !PT ;  /* 0x0000001e1f1f7212 */ /* 0x000fc800078e3cff */
[----:B------:R-:W-:-:S04]  /*0da0*/  LOP3.LUT R30, R31, R30, RZ, 0x3c, !PT ;  /* 0x0000001e1f1e7212 */ /* 0x000fc800078e3cff */
[----:B------:R-:W-:-:S07]  /*0db0*/  LOP3.LUT R31, R31, R30, RZ, 0x3c, !PT ;  /* 0x0000001e1f1f7212 */ /* 0x000fce00078e3cff */
.L_x_22:
[----:B------:R-:W-:Y:S05]  /*0dc0*/  BSYNC.RECONVERGENT B4 ;  /* 0x0000000000047941 */ /* 0x000fea0003800200 */
.L_x_21:
[----:B------:R-:W-:Y:S01]  /*0dd0*/  DMUL R14, R14, R30 ;  /* 0x0000001e0e0e7228 */ /* 0x000fe20000000000 */
[----:B------:R-:W-:Y:S02]  /*0de0*/  IADD3 R4, P0, PT, R4, -0x4, RZ ;  /* 0xfffffffc04047810 */ /* 0x000fe40007f1e0ff */
[----:B------:R-:W-:Y:S02]  /*0df0*/  IADD3 R24, P1, P2, R6, 0x4, R0 ;  /* 0x0000000406187810 */ /* 0x000fe40007a3e000 */
[----:B------:R-:W-:Y:S02]  /*0e00*/  IADD3.X R3, PT, PT, R3, -0x1, RZ, P0, !PT ;  /* 0xffffffff03037810 */ /* 0x000fe400007fe4ff */
[----:B------:R-:W-:Y:S01]  /*0e10*/  ISETP.NE.U32.AND P0, PT, R4, RZ, PT ;  /* 0x000000ff0400720c */ /* 0x000fe20003f05070 */
[-C--:B------:R-:W-:Y:S02]  /*0e20*/  DFMA R26, -R26, R14.reuse, R16 ;  /* 0x0000000e1a1a722b */ /* 0x080fe40000000110 */
[-C--:B------:R-:W-:Y:S01]  /*0e30*/  DFMA R18, -R12, R14.reuse, R18 ;  /* 0x0000000e0c12722b */ /* 0x080fe20000000112 */
[----:B------:R-:W-:Y:S01]  /*0e40*/  ISETP.NE.AND.EX P0, PT, R3, RZ, PT, P0 ;  /* 0x000000ff0300720c */ /* 0x000fe20003f05300 */
[----:B------:R-:W-:Y:S01]  /*0e50*/  DFMA R16, -R10, R14, R20 ;  /* 0x0000000e0a10722b */ /* 0x000fe20000000114 */
[----:B------:R-:W-:-:S02]  /*0e60*/  IADD3 R10, P3, P4, R2, 0x3, R7 ;  /* 0x00000003020a7810 */ /* 0x000fc40007c7e007 */
[----:B------:R0:W-:Y:S01]  /*0e70*/  STG.E.64 desc[UR6][R8.64+0x18], R26 ;  /* 0x0000181a08007986 */ /* 0x0001e2000c101b06 */
[----:B------:R-:W-:Y:S01]  /*0e80*/  VIADD R2, R2, 0x4 ;  /* 0x0000000402027836 */ /* 0x000fe20000000000 */
[----:B------:R-:W-:Y:S02]  /*0e90*/  IADD3.X R15, PT, PT, R5, RZ, RZ, P1, P2 ;  /* 0x000000ff050f7210 */ /* 0x000fe40000fe44ff */
[----:B------:R0:W-:Y:S01]  /*0ea0*/  STG.E.64 desc[UR6][R8.64+0x20], R18 ;  /* 0x0000201208007986 */ /* 0x0001e2000c101b06 */
[----:B------:R-:W-:-:S03]  /*0eb0*/  IADD3.X R11, PT, PT, RZ, RZ, RZ, P3, P4 ;  /* 0x000000ffff0b7210 */ /* 0x000fc60001fe84ff */
[----:B------:R0:W-:Y:S01]  /*0ec0*/  STG.E.64 desc[UR6][R8.64+0x28], R16 ;  /* 0x0000281008007986 */ /* 0x0001e2000c101b06 */
[----:B------:R-:W-:Y:S05]  /*0ed0*/  @P0 BRA `(.L_x_23) ;  /* 0xfffffff400140947 */ /* 0x000fea000383ffff */
[----:B------:R-:W-:Y:S05]  /*0ee0*/  BSYNC.RECONVERGENT B3 ;  /* 0x0000000000037941 */ /* 0x000fea0003800200 */
.L_x_14:
[----:B------:R-:W-:-:S07]  /*0ef0*/  VIADD R3, R2, 0xffffffff ;  /* 0xffffffff02037836 */ /* 0x000fce0000000000 */
.L_x_13:
[----:B-1234-:R-:W-:Y:S05]  /*0f00*/  BSYNC.RECONVERGENT B2 ;  /* 0x0000000000027941 */ /* 0x01efea0003800200 */
.L_x_12:
[----:B------:R-:W1:Y:S02]  /*0f10*/  LDC R2, c[0x0][0x3a0] ;  /* 0x0000e800ff027b82 */ /* 0x000e640000000800 */
[----:B-1----:R-:W-:-:S04]  /*0f20*/  IADD3 R2, PT, PT, R2, -0x2, -R7 ;  /* 0xfffffffe02027810 */ /* 0x002fc80007ffe807 */
[----:B------:R-:W-:-:S04]  /*0f30*/  LOP3.LUT R2, R2, 0x3, RZ, 0xc0, !PT ;  /* 0x0000000302027812 */ /* 0x000fc800078ec0ff */
[----:B------:R-:W-:-:S04]  /*0f40*/  ISETP.NE.U32.AND P0, PT, R2, RZ, PT ;  /* 0x000000ff0200720c */ /* 0x000fc80003f05070 */
[----:B------:R-:W-:-:S13]  /*0f50*/  ISETP.NE.AND.EX P0, PT, RZ, RZ, PT, P0 ;  /* 0x000000ffff00720c */ /* 0x000fda0003f05300 */
[----:B------:R-:W-:Y:S05]  /*0f60*/  @!P0 BRA `(.L_x_11) ;  /* 0x0000000400148947 */ /* 0x000fea0003800000 */
[----:B------:R1:W5:Y:S04]  /*0f70*/  LDG.E.64 R22, desc[UR6][R8.64+0x18] ;  /* 0x0000180608167981 */ /* 0x000368000c1e1b00 */
[----:B------:R1:W5:Y:S04]  /*0f80*/  LDG.E.64 R20, desc[UR6][R8.64+0x20] ;  /* 0x0000200608147981 */ /* 0x000368000c1e1b00 */
[----:B0-----:R1:W5:Y:S01]  /*0f90*/  LDG.E.64 R18, desc[UR6][R8.64+0x28] ;  /* 0x0000280608127981 */ /* 0x001362000c1e1b00 */
[----:B------:R-:W-:-:S04]  /*0fa0*/  IADD3 R2, P0, PT, RZ, -R2, RZ ;  /* 0x80000002ff027210 */ /* 0x000fc80007f1e0ff */
[----:B------:R-:W-:-:S09]  /*0fb0*/  IADD3.X R0, PT, PT, RZ, -0x1, RZ, P0, !PT ;  /* 0xffffffffff007810 */ /* 0x000fd200007fe4ff */
.L_x_26:
[----:B0-----:R-:W0:Y:S01]  /*0fc0*/  LDC.64 R12, c[0x0][0x380] ;  /* 0x0000e000ff0c7b82 */ /* 0x001e220000000a00 */
[----:B------:R-:W-:Y:S01]  /*0fd0*/  IMAD R11, R11, 0x18, RZ ;  /* 0x000000180b0b7824 */ /* 0x000fe200078e02ff */
[----:B------:R-:W-:Y:S01]  /*0fe0*/  UMOV UR4, URZ ;  /* 0x000000ff00047c82 */ /* 0x000fe20008000000 */
[----:B0-----:R-:W-:-:S04]  /*0ff0*/  IMAD.WIDE.U32 R32, R10, 0x18, R12 ;  /* 0x000000180a207825 */ /* 0x001fc800078e000c */
[----:B------:R-:W-:-:S04]  /*1000*/  IMAD.WIDE.U32 R12, R7, 0x18, R12 ;  /* 0x00000018070c7825 */ /* 0x000fc800078e000c */
[----:B------:R-:W-:Y:S02]  /*1010*/  IMAD.IADD R33, R33, 0x1, R11 ;  /* 0x0000000121217824 */ /* 0x000fe400078e020b */
[----:B------:R-:W-:Y:S02]  /*1020*/  VIADD R35, R13, UR4 ;  /* 0x000000040d237c36 */ /* 0x000fe40008000000 */
[----:B------:R-:W-:Y:S01]  /*1030*/  IMAD.MOV.U32 R34, RZ, RZ, R12 ;  /* 0x000000ffff227224 */ /* 0x000fe200078e000c */
[----:B------:R-:W2:Y:S04]  /*1040*/  LDG.E.64 R28, desc[UR6][R32.64+0x20] ;  /* 0x00002006201c7981 */ /* 0x000ea8000c1e1b00 */
[----:B------:R-:W2:Y:S04]  /*1050*/  LDG.E.64 R30, desc[UR6][R34.64+0x20] ;  /* 0x00002006221e7981 */ /* 0x000ea8000c1e1b00 */
[----:B------:R-:W3:Y:S04]  /*1060*/  LDG.E.64 R16, desc[UR6][R34.64+0x18] ;  /* 0x0000180622107981 */ /* 0x000ee8000c1e1b00 */
[----:B------:R-:W3:Y:S04]  /*1070*/  LDG.E.64 R26, desc[UR6][R32.64+0x18] ;  /* 0x00001806201a7981 */ /* 0x000ee8000c1e1b00 */
[----:B------:R-:W4:Y:S04]  /*1080*/  LDG.E.64 R12, desc[UR6][R34.64+0x28] ;  /* 0x00002806220c7981 */ /* 0x000f28000c1e1b00 */
[----:B------:R0:W4:Y:S01]  /*1090*/  LDG.E.64 R10, desc[UR6][R32.64+0x28] ;  /* 0x00002806200a7981 */ /* 0x000122000c1e1b00 */
[----:B------:R-:W-:-:S04]  /*10a0*/  LEA R14, P0, R24, UR12, 0x3 ;  /* 0x0000000c180e7c11 */ /* 0x000fc8000f8018ff */
[----:B------:R-:W-:-:S05]  /*10b0*/  LEA.HI.X R15, R24, UR13, R15, 0x3, P0 ;  /* 0x0000000d180f7c11 */ /* 0x000fca00080f1c0f */
[----:B------:R2:W4:Y:S01]  /*10c0*/  LDG.E.64 R24, desc[UR6][R14.64] ;  /* 0x000000060e187981 */ /* 0x000522000c1e1b00 */
[----:B0-----:R-:W-:Y:S01]  /*10d0*/  MOV R32, RZ ;  /* 0x000000ff00207202 */ /* 0x001fe20000000f00 */
[----:B------:R-:W-:Y:S01]  /*10e0*/  BSSY.RECONVERGENT B2, `(.L_x_24) ;  /* 0x000001c000027945 */ /* 0x000fe20003800200 */
[----:B--2---:R-:W-:Y:S02]  /*10f0*/  DADD R14, R30, -R28 ;  /* 0x000000001e0e7229 */ /* 0x004fe4000000081c */
[----:B---3--:R-:W-:-:S06]  /*1100*/  DADD R16, R16, -R26 ;  /* 0x0000000010107229 */ /* 0x008fcc000000081a */
[----:B------:R-:W-:Y:S02]  /*1110*/  DMUL R26, R14, R14 ;  /* 0x0000000e0e1a7228 */ /* 0x000fe40000000000 */
[----:B----4-:R-:W-:-:S06]  /*1120*/  DADD R12, R12, -R10 ;  /* 0x000000000c0c7229 */ /* 0x010fcc000000080a */
[----:B------:R-:W-:-:S08]  /*1130*/  DFMA R26, R16, R16, R26 ;  /* 0x00000010101a722b */ /* 0x000fd0000000001a */
[----:B------:R-:W-:-:S08]  /*1140*/  DFMA R26, R12, R12, R26 ;  /* 0x0000000c0c1a722b */ /* 0x000fd0000000001a */
[----:B------:R-:W-:-:S08]  /*1150*/  DMUL R10, R26, R26 ;  /* 0x0000001a1a0a7228 */ /* 0x000fd00000000000 */
[----:B------:R-:W-:-:S06]  /*1160*/  DMUL R26, R26, R10 ;  /* 0x0000000a1a1a7228 */ /* 0x000fcc0000000000 */
[----:B------:R-:W0:Y:S01]  /*1170*/  MUFU.RSQ64H R33, R27 ;  /* 0x0000001b00217308 */ /* 0x000e220000001c00 */
[----:B------:R-:W-:-:S03]  /*1180*/  IMAD.MOV.U32 R28, RZ, RZ, 0x0 ;  /* 0x00000000ff1c7424 */ /* 0x000fc600078e00ff */
[----:B------:R-:W-:Y:S02]  /*1190*/  VIADD R4, R27, 0xfff00000 ;  /* 0xfff000001b047836 */ /* 0x000fe40000000000 */
[----:B------:R-:W-:Y:S01]  /*11a0*/  IMAD.MOV.U32 R29, RZ, RZ, 0x3fd80000 ;  /* 0x3fd80000ff1d7424 */ /* 0x000fe200078e00ff */
[----:B0-----:R-:W-:Y:S02]  /*11b0*/  DMUL R30, R32, R32 ;  /* 0x00000020201e7228 */ /* 0x001fe40000000000 */
[----:B------:R-:W-:-:S06]  /*11c0*/  ISETP.GE.U32.AND P0, PT, R4, 0x7fe00000, PT ;  /* 0x7fe000000400780c */ /* 0x000fcc0003f06070 */
[----:B------:R-:W-:-:S08]  /*11d0*/  DFMA R30, R26, -R30, 1 ;  /* 0x3ff000001a1e742b */ /* 0x000fd0000000081e */
[----:B------:R-:W-:Y:S02]  /*11e0*/  DFMA R28, R30, R28, 0.5 ;  /* 0x3fe000001e1c742b */ /* 0x000fe4000000001c */
[----:B------:R-:W-:Y:S02]  /*11f0*/  DMUL R30, R32, R30 ;  /* 0x0000001e201e7228 */ /* 0x000fe40000000000 */
[----:B------:R-:W-:-:S06]  /*1200*/  DMUL R10, R24, UR14 ;  /* 0x0000000e180a7c28 */ /* 0x000fcc0008000000 */
[----:B------:R-:W-:Y:S01]  /*1210*/  DFMA R30, R28, R30, R32 ;  /* 0x0000001e1c1e722b */ /* 0x000fe20000000020 */
[----:B------:R-:W-:Y:S10]  /*1220*/  @!P0 BRA `(.L_x_25) ;  /* 0x00000000001c8947 */ /* 0x000ff40003800000 */
[----:B------:R-:W-:Y:S01]  /*1230*/  MOV R30, R26 ;  /* 0x0000001a001e7202 */ /* 0x000fe20000000f00 */
[----:B------:R-:W-:Y:S01]  /*1240*/  IMAD.MOV.U32 R31, RZ, RZ, R27 ;  /* 0x000000ffff1f7224 */ /* 0x000fe200078e001b */
[----:B------:R-:W-:-:S07]  /*1250*/  MOV R32, 0x1270 ;  /* 0x0000127000207802 */ /* 0x000fce0000000f00 */
[----:B-1---5:R-:W-:Y:S05]  /*1260*/  CALL.REL.NOINC `($__internal_0_$__cuda_sm20_drsqrt_f64_slowpath_v2) ;  /* 0x00000014000c7944 */ /* 0x022fea0003c00000 */
[----:B------:R-:W-:-:S04]  /*1270*/  LOP3.LUT R31, R31, R30, RZ, 0x3c, !PT ;  /* 0x0000001e1f1f7212 */ /* 0x000fc800078e3cff */
[----:B------:R-:W-:-:S04]  /*1280*/  LOP3.LUT R30, R31, R30, RZ, 0x3c, !PT ;  /* 0x0000001e1f1e7212 */ /* 0x000fc800078e3cff */
[----:B------:R-:W-:-:S07]  /*1290*/  LOP3.LUT R31, R31, R30, RZ, 0x3c, !PT ;  /* 0x0000001e1f1f7212 */ /* 0x000fce00078e3cff */
.L_x_25:
[----:B------:R-:W-:Y:S05]  /*12a0*/  BSYNC.RECONVERGENT B2 ;  /* 0x0000000000027941 */ /* 0x000fea0003800200 */
.L_x_24:
[----:B------:R-:W-:Y:S01]  /*12b0*/  DMUL R10, R10, R30 ;  /* 0x0000001e0a0a7228 */ /* 0x000fe20000000000 */
[----:B------:R-:W-:Y:S01]  /*12c0*/  IADD3 R2, P0, PT, R2, 0x1, RZ ;  /* 0x0000000102027810 */ /* 0x000fe20007f1e0ff */
[----:B------:R-:W-:-:S04]  /*12d0*/  VIADD R3, R3, 0x1 ;  /* 0x0000000103037836 */ /* 0x000fc80000000000 */
[----:B------:R-:W-:Y:S01]  /*12e0*/  IMAD.X R0, RZ, RZ, R0, P0 ;  /* 0x000000ffff007224 */ /* 0x000fe200000e0600 */
[----:B------:R-:W-:Y:S01]  /*12f0*/  ISETP.NE.U32.AND P0, PT, R2, RZ, PT ;  /* 0x000000ff0200720c */ /* 0x000fe20003f05070 */
[-C--:B-----5:R-:W-:Y:S01]  /*1300*/  DFMA R22, -R16, R10.reuse, R22 ;  /* 0x0000000a1016722b */ /* 0x0a0fe20000000116 */
[----:B------:R-:W-:Y:S01]  /*1310*/  IADD3 R24, P2, PT, R3, R6, RZ ;  /* 0x0000000603187210 */ /* 0x000fe20007f5e0ff */
[-C--:B------:R-:W-:Y:S01]  /*1320*/  DFMA R20, -R14, R10.reuse, R20 ;  /* 0x0000000a0e14722b */ /* 0x080fe20000000114 */
[----:B------:R-:W-:Y:S01]  /*1330*/  ISETP.NE.AND.EX P0, PT, R0, RZ, PT, P0 ;  /* 0x000000ff0000720c */ /* 0x000fe20003f05300 */
[----:B------:R-:W-:Y:S01]  /*1340*/  DFMA R18, -R12, R10, R18 ;  /* 0x0000000a0c12722b */ /* 0x000fe20000000112 */
[----:B------:R-:W-:Y:S02]  /*1350*/  IADD3 R10, P1, PT, R7, R3, RZ ;  /* 0x00000003070a7210 */ /* 0x000fe40007f3e0ff */
[----:B------:R0:W-:Y:S01]  /*1360*/  STG.E.64 desc[UR6][R8.64+0x18], R22 ;  /* 0x0000181608007986 */ /* 0x0001e2000c101b06 */
[----:B------:R-:W-:Y:S01]  /*1370*/  IMAD.X R15, RZ, RZ, R5, P2 ;  /* 0x000000ffff0f7224 */ /* 0x000fe200010e0605 */
[----:B------:R-:W-:-:S02]  /*1380*/  IADD3.X R11, PT, PT, RZ, RZ, RZ, P1, !PT ;  /* 0x000000ffff0b7210 */ /* 0x000fc40000ffe4ff */
[----:B------:R0:W-:Y:S04]  /*1390*/  STG.E.64 desc[UR6][R8.64+0x20], R20 ;  /* 0x0000201408007986 */ /* 0x0001e8000c101b06 */
[----:B------:R0:W-:Y:S01]  /*13a0*/  STG.E.64 desc[UR6][R8.64+0x28], R18 ;  /* 0x0000281208007986 */ /* 0x0001e2000c101b06 */
[----:B------:R-:W-:Y:S05]  /*13b0*/  @P0 BRA `(.L_x_26) ;  /* 0xfffffffc00000947 */ /* 0x000fea000383ffff */
.L_x_11:
[----:B-1234-:R-:W-:Y:S05]  /*13c0*/  BSYNC.RECONVERGENT B1 ;  /* 0x0000000000017941 */ /* 0x01efea0003800200 */
.L_x_10:
[----:B------:R-:W-:-:S13]  /*13d0*/  ISETP.GE.AND P0, PT, R7, 0x1, PT ;  /* 0x000000010700780c */ /* 0x000fda0003f06270 */
[----:B------:R-:W-:Y:S05]  /*13e0*/  @!P0 EXIT ;  /* 0x000000000000894d */ /* 0x000fea0003800000 */
[----:B------:R-:W1:Y:S01]  /*13f0*/  LDC.64 R4, c[0x0][0x388] ;  /* 0x0000e200ff047b82 */ /* 0x000e620000000a00 */
[----:B------:R-:W-:Y:S01]  /*1400*/  UMOV UR4, URZ ;  /* 0x000000ff00047c82 */ /* 0x000fe20008000000 */
[----:B------:R-:W-:Y:S01]  /*1410*/  BSSY.RECONVERGENT B1, `(.L_x_27) ;  /* 0x0000042000017945 */ /* 0x000fe20003800200 */
[----:B------:R-:W-:-:S05]  /*1420*/  MOV R0, R7 ;  /* 0x0000000700007202 */ /* 0x000fca0000000f00 */
[----:B------:R-:W2:Y:S01]  /*1430*/  LDC.64 R2, c[0x0][0x380] ;  /* 0x0000e000ff027b82 */ /* 0x000ea20000000a00 */
[C---:B-1----:R-:W-:Y:S01]  /*1440*/  IMAD.WIDE.U32 R10, R7.reuse, 0x18, R4 ;  /* 0x00000018070a7825 */ /* 0x042fe200078e0004 */
[----:B------:R-:W-:-:S03]  /*1450*/  LOP3.LUT P0, R5, R7, 0x3, RZ, 0xc0, !PT ;  /* 0x0000000307057812 */ /* 0x000fc6000780c0ff */
[----:B------:R-:W-:Y:S02]  /*1460*/  VIADD R11, R11, UR4 ;  /* 0x000000040b0b7c36 */ /* 0x000fe40008000000 */
[----:B--2---:R-:W-:-:S04]  /*1470*/  IMAD.WIDE.U32 R2, R7, 0x18, R2 ;  /* 0x0000001807027825 */ /* 0x004fc800078e0002 */
[----:B------:R-:W-:-:S04]  /*1480*/  VIADD R3, R3, UR4 ;  /* 0x0000000403037c36 */ /* 0x000fc80008000000 */
[----:B------:R-:W-:Y:S05]  /*1490*/  @!P0 BRA `(.L_x_28) ;  /* 0x0000000000e48947 */ /* 0x000fea0003800000 */
[----:B0-----:R0:W5:Y:S04]  /*14a0*/  LDG.E.64 R22, desc[UR6][R10.64+0x18] ;  /* 0x000018060a167981 */ /* 0x001168000c1e1b00 */
[----:B------:R0:W5:Y:S04]  /*14b0*/  LDG.E.64 R20, desc[UR6][R10.64+0x20] ;  /* 0x000020060a147981 */ /* 0x000168000c1e1b00 */
[----:B------:R0:W5:Y:S01]  /*14c0*/  LDG.E.64 R18, desc[UR6][R10.64+0x28] ;  /* 0x000028060a127981 */ /* 0x000162000c1e1b00 */
[----:B------:R-:W-:Y:S02]  /*14d0*/  IMAD.MOV R5, RZ, RZ, -R5 ;  /* 0x000000ffff057224 */ /* 0x000fe400078e0a05 */
[----:B------:R-:W-:-:S02]  /*14e0*/  IMAD R4, R7, 0x3, RZ ;  /* 0x0000000307047824 */ /* 0x000fc400078e02ff */
[----:B------:R-:W-:-:S07]  /*14f0*/  IMAD.MOV.U32 R0, RZ, RZ, R7 ;  /* 0x000000ffff007224 */ /* 0x000fce00078e0007 */
.L_x_31:
[----:B-1----:R-:W1:Y:S01]  /*1500*/  LDC.64 R30, c[0x0][0x380] ;  /* 0x0000e000ff1e7b82 */ /* 0x002e620000000a00 */
[----:B------:R-:W2:Y:S04]  /*1510*/  LDG.E.64 R28, desc[UR6][R2.64+0x20] ;  /* 0x00002006021c7981 */ /* 0x000ea8000c1e1b00 */
[----:B------:R-:W3:Y:S03]  /*1520*/  LDG.E.64 R26, desc[UR6][R2.64+0x18] ;  /* 0x00001806021a7981 */ /* 0x000ee6000c1e1b00 */
[----:B------:R-:W4:Y:S01]  /*1530*/  LDC.64 R8, c[0x0][0x390] ;  /* 0x0000e400ff087b82 */ /* 0x000f220000000a00 */
[----:B------:R-:W3:Y:S07]  /*1540*/  LDG.E.64 R12, desc[UR6][R2.64+0x28] ;  /* 0x00002806020c7981 */ /* 0x000eee000c1e1b00 */
[----:B------:R-:W0:Y:S01]  /*1550*/  LDC.64 R32, c[0x0][0x398] ;  /* 0x0000e600ff207b82 */ /* 0x000e220000000a00 */
[----:B-1----:R-:W-:-:S05]  /*1560*/  IMAD.WIDE.U32 R30, R4, 0x8, R30 ;  /* 0x00000008041e7825 */ /* 0x002fca00078e001e */
[----:B------:R-:W2:Y:S04]  /*1570*/  LDG.E.64 R14, desc[UR6][R30.64+0x8] ;  /* 0x000008061e0e7981 */ /* 0x000ea8000c1e1b00 */
[----:B------:R-:W3:Y:S04]  /*1580*/  LDG.E.64 R16, desc[UR6][R30.64] ;  /* 0x000000061e107981 */ /* 0x000ee8000c1e1b00 */
[----:B------:R-:W3:Y:S01]  /*1590*/  LDG.E.64 R24, desc[UR6][R30.64+0x10] ;  /* 0x000010061e187981 */ /* 0x000ee2000c1e1b00 */
[----:B----4-:R-:W-:-:S06]  /*15a0*/  IMAD.WIDE.U32 R8, R0, 0x8, R8 ;  /* 0x0000000800087825 */ /* 0x010fcc00078e0008 */
[----:B------:R-:W0:Y:S01]  /*15b0*/  LDG.E.64 R8, desc[UR6][R8.64] ;  /* 0x0000000608087981 */ /* 0x000e22000c1e1b00 */
[----:B------:R-:W-:Y:S01]  /*15c0*/  BSSY.RECONVERGENT B2, `(.L_x_29) ;  /* 0x000001a000027945 */ /* 0x000fe20003800200 */
[----:B--2---:R-:W-:Y:S02]  /*15d0*/  DADD R14, R28, -R14 ;  /* 0x000000001c0e7229 */ /* 0x004fe4000000080e */
[----:B---3--:R-:W-:-:S06]  /*15e0*/  DADD R16, R26, -R16 ;  /* 0x000000001a107229 */ /* 0x008fcc0000000810 */
[----:B------:R-:W-:Y:S02]  /*15f0*/  DMUL R26, R14, R14 ;  /* 0x0000000e0e1a7228 */ /* 0x000fe40000000000 */
[----:B------:R-:W-:-:S06]  /*1600*/  DADD R12, R12, -R24 ;  /* 0x000000000c0c7229 */ /* 0x000fcc0000000818 */
[----:B------:R-:W-:-:S08]  /*1610*/  DFMA R26, R16, R16, R26 ;  /* 0x00000010101a722b */ /* 0x000fd0000000001a */
[----:B------:R-:W-:-:S08]  /*1620*/  DFMA R26, R12, R12, R26 ;  /* 0x0000000c0c1a722b */ /* 0x000fd0000000001a */
[----:B------:R-:W-:-:S08]  /*1630*/  DMUL R24, R26, R26 ;  /* 0x0000001a1a187228 */ /* 0x000fd00000000000 */
[----:B------:R-:W-:-:S06]  /*1640*/  DMUL R30, R26, R24 ;  /* 0x000000181a1e7228 */ /* 0x000fcc0000000000 */
[----:B------:R-:W1:Y:S01]  /*1650*/  MUFU.RSQ64H R25, R31 ;  /* 0x0000001f00197308 */ /* 0x000e620000001c00 */
[----:B------:R-:W-:-:S03]  /*1660*/  IMAD.MOV.U32 R24, RZ, RZ, RZ ;  /* 0x000000ffff187224 */ /* 0x000fc600078e00ff */
[----:B------:R-:W-:Y:S01]  /*1670*/  VIADD R6, R31, 0xfff00000 ;  /* 0xfff000001f067836 */ /* 0x000fe20000000000 */
[----:B------:R-:W-:Y:S01]  /*1680*/  MOV R26, 0x0 ;  /* 0x00000000001a7802 */ /* 0x000fe20000000f00 */
[----:B------:R-:W-:Y:S01]  /*1690*/  IMAD.MOV.U32 R27, RZ, RZ, 0x3fd80000 ;  /* 0x3fd80000ff1b7424 */ /* 0x000fe200078e00ff */
[----:B-1----:R-:W-:Y:S02]  /*16a0*/  DMUL R28, R24, R24 ;  /* 0x00000018181c7228 */ /* 0x002fe40000000000 */
[----:B------:R-:W-:-:S06]  /*16b0*/  ISETP.GE.U32.AND P0, PT, R6, 0x7fe00000, PT ;  /* 0x7fe000000600780c */ /* 0x000fcc0003f06070 */
[----:B------:R-:W-:-:S08]  /*16c0*/  DFMA R28, R30, -R28, 1 ;  /* 0x3ff000001e1c742b */ /* 0x000fd0000000081c */
[----:B------:R-:W-:Y:S02]  /*16d0*/  DFMA R26, R28, R26, 0.5 ;  /* 0x3fe000001c1a742b */ /* 0x000fe4000000001a */
[----:B------:R-:W-:Y:S02]  /*16e0*/  DMUL R28, R24, R28 ;  /* 0x0000001c181c7228 */ /* 0x000fe40000000000 */
[----:B0-----:R-:W-:-:S06]  /*16f0*/  DMUL R8, R8, R32 ;  /* 0x0000002008087228 */ /* 0x001fcc0000000000 */
[----:B------:R-:W-:Y:S01]  /*1700*/  DFMA R24, R26, R28, R24 ;  /* 0x0000001c1a18722b */ /* 0x000fe20000000018 */
[----:B------:R-:W-:Y:S10]  /*1710*/  @!P0 BRA `(.L_x_30) ;  /* 0x0000000000108947 */ /* 0x000ff40003800000 */
[----:B------:R-:W-:-:S07]  /*1720*/  MOV R32, 0x1740 ;  /* 0x0000174000207802 */ /* 0x000fce0000000f00 */
[----:B-----5:R-:W-:Y:S05]  /*1730*/  CALL.REL.NOINC `($__internal_0_$__cuda_sm20_drsqrt_f64_slowpath_v2) ;  /* 0x0000000c00d87944 */ /* 0x020fea0003c00000 */
[----:B------:R-:W-:Y:S01]  /*1740*/  IMAD.MOV.U32 R24, RZ, RZ, R31 ;  /* 0x000000ffff187224 */ /* 0x000fe200078e001f */
[----:B------:R-:W-:-:S07]  /*1750*/  MOV R25, R30 ;  /* 0x0000001e00197202 */ /* 0x000fce0000000f00 */
.L_x_30:
[----:B------:R-:W-:Y:S05]  /*1760*/  BSYNC.RECONVERGENT B2 ;  /* 0x0000000000027941 */ /* 0x000fea0003800200 */
.L_x_29:
[----:B------:R-:W-:Y:S01]  /*1770*/  DMUL R8, R8, R24 ;  /* 0x0000001808087228 */ /* 0x000fe20000000000 */
[----:B------:R-:W-:Y:S02]  /*1780*/  VIADD R5, R5, 0x1 ;  /* 0x0000000105057836 */ /* 0x000fe40000000000 */
[----:B------:R-:W-:Y:S02]  /*1790*/  VIADD R0, R0, 0xffffffff ;  /* 0xffffffff00007836 */ /* 0x000fe40000000000 */
[----:B------:R-:W-:Y:S01]  /*17a0*/  VIADD R4, R4, 0xfffffffd ;  /* 0xfffffffd04047836 */ /* 0x000fe20000000000 */
[----:B------:R-:W-:Y:S02]  /*17b0*/  ISETP.NE.AND P0, PT, R5, RZ, PT ;  /* 0x000000ff0500720c */ /* 0x000fe40003f05270 */
[-C--:B-----5:R-:W-:Y:S02]  /*17c0*/  DFMA R22, -R16, R8.reuse, R22 ;  /* 0x000000081016722b */ /* 0x0a0fe40000000116 */
[----:B------:R-:W-:-:S02]  /*17d0*/  DFMA R20, -R14, R8, R20 ;  /* 0x000000080e14722b */ /* 0x000fc40000000114 */
[----:B------:R-:W-:-:S03]  /*17e0*/  DFMA R18, -R12, R8, R18 ;  /* 0x000000080c12722b */ /* 0x000fc60000000112 */
[----:B------:R1:W-:Y:S04]  /*17f0*/  STG.E.64 desc[UR6][R10.64+0x18], R22 ;  /* 0x000018160a007986 */ /* 0x0003e8000c101b06 */
[----:B------:R1:W-:Y:S04]  /*1800*/  STG.E.64 desc[UR6][R10.64+0x20], R20 ;  /* 0x000020140a007986 */ /* 0x0003e8000c101b06 */
[----:B------:R1:W-:Y:S01]  /*1810*/  STG.E.64 desc[UR6][R10.64+0x28], R18 ;  /* 0x000028120a007986 */ /* 0x0003e2000c101b06 */
[----:B------:R-:W-:Y:S05]  /*1820*/  @P0 BRA `(.L_x_31) ;  /* 0xfffffffc00340947 */ /* 0x000fea000383ffff */
.L_x_28:
[----:B------:R-:W-:Y:S05]  /*1830*/  BSYNC.RECONVERGENT B1 ;  /* 0x0000000000017941 */ /* 0x000fea0003800200 */
.L_x_27:
[----:B------:R-:W-:-:S13]  /*1840*/  ISETP.GE.U32.AND P0, PT, R7, 0x4, PT ;  /* 0x000000040700780c */ /* 0x000fda0003f06070 */
[----:B------:R-:W-:Y:S05]  /*1850*/  @!P0 EXIT ;  /* 0x000000000000894d */ /* 0x000fea0003800000 */
[----:B01----:R0:W5:Y:S01]  /*1860*/  LDG.E.64 R18, desc[UR6][R10.64+0x18] ;  /* 0x000018060a127981 */ /* 0x003162000c1e1b00 */
[----:B------:R-:W1:Y:S03]  /*1870*/  LDC.64 R6, c[0x0][0x390] ;  /* 0x0000e400ff067b82 */ /* 0x000e660000000a00 */
[----:B------:R0:W5:Y:S04]  /*1880*/  LDG.E.64 R14, desc[UR6][R10.64+0x20] ;  /* 0x000020060a0e7981 */ /* 0x000168000c1e1b00 */
[----:B------:R0:W5:Y:S01]  /*1890*/  LDG.E.64 R12, desc[UR6][R10.64+0x28] ;  /* 0x000028060a0c7981 */ /* 0x000162000c1e1b00 */
[----:B------:R-:W2:Y:S01]  /*18a0*/  S2UR UR4, SR_CTAID.X ;  /* 0x00000000000479c3 */ /* 0x000ea20000002500 */
[----:B------:R-:W-:Y:S01]  /*18b0*/  IADD3 R5, PT, PT, R0, -0x1, RZ ;  /* 0xffffffff00057810 */ /* 0x000fe20007ffe0ff */
[----:B------:R-:W-:Y:S01]  /*18c0*/  IMAD.MOV.U32 R9, RZ, RZ, 0x3 ;  /* 0x00000003ff097424 */ /* 0x000fe200078e00ff */
[----:B------:R-:W3:Y:S05]  /*18d0*/  LDCU.64 UR8, c[0x0][0x398] ;  /* 0x00007300ff0877ac */ /* 0x000eea0008000a00 */
[----:B------:R-:W4:Y:S01]  /*18e0*/  LDC R2, c[0x0][0x360] ;  /* 0x0000d800ff027b82 */ /* 0x000f220000000800 */
[----:B-1----:R-:W-:-:S04]  /*18f0*/  IMAD.WIDE.U32 R4, R5, 0x8, R6 ;  /* 0x0000000805047825 */ /* 0x002fc800078e0006 */
[----:B------:R-:W-:-:S04]  /*1900*/  IMAD.WIDE.U32 R6, R0, 0x8, R6 ;  /* 0x0000000800067825 */ /* 0x000fc800078e0006 */
[----:B------:R-:W-:Y:S02]  /*1910*/  IMAD.MOV.U32 R3, RZ, RZ, R4 ;  /* 0x000000ffff037224 */ /* 0x000fe400078e0004 */
[----:B------:R-:W-:Y:S01]  /*1920*/  IMAD.MOV.U32 R4, RZ, RZ, R5 ;  /* 0x000000ffff047224 */ /* 0x000fe200078e0005 */
[----:B------:R-:W-:Y:S01]  /*1930*/  MOV R5, R6 ;  /* 0x0000000600057202 */ /* 0x000fe20000000f00 */
[----:B------:R-:W-:Y:S02]  /*1940*/  IMAD.MOV.U32 R6, RZ, RZ, R7 ;  /* 0x000000ffff067224 */ /* 0x000fe400078e0007 */
[C---:B------:R-:W-:Y:S02]  /*1950*/  IMAD R7, R0.reuse, R9, -0x3 ;  /* 0xfffffffd00077424 */ /* 0x040fe400078e0209 */
[----:B0-234-:R-:W-:-:S07]  /*1960*/  VIADD R0, R0, 0x4 ;  /* 0x0000000400007836 */ /* 0x01dfce0000000000 */
.L_x_40:
[----:B0-----:R-:W0:Y:S01]  /*1970*/  S2R R9, SR_TID.X ;  /* 0x0000000000097919 */ /* 0x001e220000002100 */
[----:B------:R-:W1:Y:S01]  /*1980*/  LDC.64 R26, c[0x0][0x380] ;  /* 0x0000e000ff1a7b82 */ /* 0x000e620000000a00 */
[----:B------:R-:W-:-:S04]  /*1990*/  VIADD R33, R7, 0x3 ;  /* 0x0000000307217836 */ /* 0x000fc80000000000 */
[----:B-1----:R-:W-:-:S05]  /*19a0*/  IMAD.WIDE.U32 R32, R33, 0x8, R26 ;  /* 0x0000000821207825 */ /* 0x002fca00078e001a */
[----:B------:R-:W2:Y:S01]  /*19b0*/  LDG.E.64 R16, desc[UR6][R32.64+0x8] ;  /* 0x0000080620107981 */ /* 0x000ea2000c1e1b00 */
[----:B0-----:R-:W-:-:S03]  /*19c0*/  IMAD R9, R2, UR4, R9 ;  /* 0x0000000402097c24 */ /* 0x001fc6000f8e0209 */
[----:B------:R-:W3:Y:S01]  /*19d0*/  LDG.E.64 R22, desc[UR6][R32.64] ;  /* 0x0000000620167981 */ /* 0x000ee2000c1e1b00 */
[----:B------:R-:W-:-:S03]  /*19e0*/  IMAD.WIDE.U32 R26, R9, 0x18, R26 ;  /* 0x00000018091a7825 */ /* 0x000fc600078e001a */
[----:B------:R0:W4:Y:S04]  /*19f0*/  LDG.E.64 R8, desc[UR6][R32.64+0x10] ;  /* 0x0000100620087981 */ /* 0x000128000c1e1b00 */
[----:B------:R-:W2:Y:S04]  /*1a00*/  LDG.E.64 R30, desc[UR6][R26.64+0x20] ;  /* 0x000020061a1e7981 */ /* 0x000ea8000c1e1b00 */
[----:B------:R-:W3:Y:S04]  /*1a10*/  LDG.E.64 R28, desc[UR6][R26.64+0x18] ;  /* 0x000018061a1c7981 */ /* 0x000ee8000c1e1b00 */
[----:B------:R-:W4:Y:S01]  /*1a20*/  LDG.E.64 R24, desc[UR6][R26.64+0x28] ;  /* 0x000028061a187981 */ /* 0x000f22000c1e1b00 */
[----:B------:R-:W-:Y:S01]  /*1a30*/  MOV R20, R5 ;  /* 0x0000000500147202 */ /* 0x000fe20000000f00 */
[----:B------:R-:W-:-:S06]  /*1a40*/  IMAD.MOV.U32 R21, RZ, RZ, R6 ;  /* 0x000000ffff157224 */ /* 0x000fcc00078e0006 */
[----:B------:R-:W4:Y:S01]  /*1a50*/  LDG.E.64 R20, desc[UR6][R20.64] ;  /* 0x0000000614147981 */ /* 0x000f22000c1e1b00 */
[----:B0-----:R-:W-:Y:S01]  /*1a60*/  IMAD.MOV.U32 R32, RZ, RZ, RZ ;  /* 0x000000ffff207224 */ /* 0x001fe200078e00ff */
        /* <DEDUP_REMOVED lines=10> */
[----:B------:R-:W-:Y:S01]  /*1b10*/  IMAD.MOV.U32 R28, RZ, RZ, 0x0 ;  /* 0x00000000ff1c7424 */ /* 0x000fe200078e00ff */
[----:B------:R-:W-:Y:S01]  /*1b20*/  MOV R29, 0x3fd80000 ;  /* 0x3fd80000001d7802 */ /* 0x000fe20000000f00 */
[----:B0-----:R-:W-:-:S08]  /*1b30*/  DMUL R30, R32, R32 ;  /* 0x00000020201e7228 */ /* 0x001fd00000000000 */
[----:B------:R-:W-:-:S08]  /*1b40*/  DFMA R30, R24, -R30, 1 ;  /* 0x3ff00000181e742b */ /* 0x000fd0000000081e */
[----:B------:R-:W-:Y:S02]  /*1b50*/  DFMA R28, R30, R28, 0.5 ;  /* 0x3fe000001e1c742b */ /* 0x000fe4000000001c */
[----:B------:R-:W-:-:S08]  /*1b60*/  DMUL R30, R32, R30 ;  /* 0x0000001e201e7228 */ /* 0x000fd00000000000 */
[----:B------:R-:W-:Y:S01]  /*1b70*/  DFMA R30, R28, R30, R32 ;  /* 0x0000001e1c1e722b */ /* 0x000fe20000000020 */
[----:B------:R-:W-:-:S05]  /*1b80*/  VIADD R28, R25, 0xfff00000 ;  /* 0xfff00000191c7836 */ /* 0x000fca0000000000 */
[----:B------:R-:W-:Y:S01]  /*1b90*/  ISETP.GE.U32.AND P0, PT, R28, 0x7fe00000, PT ;  /* 0x7fe000001c00780c */ /* 0x000fe20003f06070 */
[----:B------:R-:W-:-:S12]  /*1ba0*/  DMUL R20, R20, UR8 ;  /* 0x0000000814147c28 */ /* 0x000fd80008000000 */
[----:B------:R-:W-:Y:S05]  /*1bb0*/  @!P0 BRA `(.L_x_33) ;  /* 0x00000000001c8947 */ /* 0x000fea0003800000 */
[----:B------:R-:W-:Y:S01]  /*1bc0*/  IMAD.MOV.U32 R30, RZ, RZ, R24 ;  /* 0x000000ffff1e7224 */ /* 0x000fe200078e0018 */
[----:B------:R-:W-:Y:S01]  /*1bd0*/  MOV R32, 0x1c00 ;  /* 0x00001c0000207802 */ /* 0x000fe20000000f00 */
[----:B------:R-:W-:-:S07]  /*1be0*/  IMAD.MOV.U32 R31, RZ, RZ, R25 ;  /* 0x000000ffff1f7224 */ /* 0x000fce00078e0019 */
[----:B-----5:R-:W-:Y:S05]  /*1bf0*/  CALL.REL.NOINC `($__internal_0_$__cuda_sm20_drsqrt_f64_slowpath_v2) ;  /* 0x0000000800a87944 */ /* 0x020fea0003c00000 */
[----:B------:R-:W-:-:S04]  /*1c00*/  LOP3.LUT R31, R31, R30, RZ, 0x3c, !PT ;  /* 0x0000001e1f1f7212 */ /* 0x000fc800078e3cff */
[----:B------:R-:W-:-:S04]  /*1c10*/  LOP3.LUT R30, R31, R30, RZ, 0x3c, !PT ;  /* 0x0000001e1f1e7212 */ /* 0x000fc800078e3cff */
[----:B------:R-:W-:-:S07]  /*1c20*/  LOP3.LUT R31, R31, R30, RZ, 0x3c, !PT ;  /* 0x0000001e1f1f7212 */ /* 0x000fce00078e3cff */
.L_x_33:
[----:B------:R-:W-:Y:S05]  /*1c30*/  BSYNC.RECONVERGENT B1 ;  /* 0x0000000000017941 */ /* 0x000fea0003800200 */
.L_x_32:
[----:B------:R-:W0:Y:S01]  /*1c40*/  LDC.64 R24, c[0x0][0x380] ;  /* 0x0000e000ff187b82 */ /* 0x000e220000000a00 */
[----:B------:R-:W-:-:S08]  /*1c50*/  DMUL R20, R20, R30 ;  /* 0x0000001e14147228 */ /* 0x000fd00000000000 */
[-C--:B-----5:R-:W-:Y:S02]  /*1c60*/  DFMA R18, -R22, R20.reuse, R18 ;  /* 0x000000141612722b */ /* 0x0a0fe40000000112 */
[-C--:B------:R-:W-:Y:S02]  /*1c70*/  DFMA R14, -R16, R20.reuse, R14 ;  /* 0x00000014100e722b */ /* 0x080fe4000000010e */
[----:B------:R-:W-:-:S03]  /*1c80*/  DFMA R12, -R8, R20, R12 ;  /* 0x00000014080c722b */ /* 0x000fc6000000010c */
[----:B------:R1:W-:Y:S04]  /*1c90*/  STG.E.64 desc[UR6][R10.64+0x18], R18 ;  /* 0x000018120a007986 */ /* 0x0003e8000c101b06 */
[----:B------:R1:W-:Y:S01]  /*1ca0*/  STG.E.64 desc[UR6][R10.64+0x20], R14 ;  /* 0x0000200e0a007986 */ /* 0x0003e2000c101b06 */
[----:B0-----:R-:W-:-:S03]  /*1cb0*/  IMAD.WIDE.U32 R32, R7, 0x8, R24 ;  /* 0x0000000807207825 */ /* 0x001fc600078e0018 */
[----:B------:R1:W-:Y:S04]  /*1cc0*/  STG.E.64 desc[UR6][R10.64+0x28], R12 ;  /* 0x0000280c0a007986 */ /* 0x0003e8000c101b06 */
[----:B------:R-:W2:Y:S04]  /*1cd0*/  LDG.E.64 R30, desc[UR6][R26.64+0x20] ;  /* 0x000020061a1e7981 */ /* 0x000ea8000c1e1b00 */
[----:B------:R-:W2:Y:S04]  /*1ce0*/  LDG.E.64 R22, desc[UR6][R32.64+0x8] ;  /* 0x0000080620167981 */ /* 0x000ea8000c1e1b00 */
[----:B------:R-:W3:Y:S04]  /*1cf0*/  LDG.E.64 R24, desc[UR6][R26.64+0x18] ;  /* 0x000018061a187981 */ /* 0x000ee8000c1e1b00 */
[----:B------:R-:W3:Y:S04]  /*1d00*/  LDG.E.64 R28, desc[UR6][R32.64] ;  /* 0x00000006201c7981 */ /* 0x000ee8000c1e1b00 */
[----:B------:R-:W4:Y:S04]  /*1d10*/  LDG.E.64 R20, desc[UR6][R26.64+0x28] ;  /* 0x000028061a147981 */ /* 0x000f28000c1e1b00 */
[----:B------:R0:W4:Y:S01]  /*1d20*/  LDG.E.64 R8, desc[UR6][R32.64+0x10] ;  /* 0x0000100620087981 */ /* 0x000122000c1e1b00 */
[----:B------:R-:W-:Y:S01]  /*1d30*/  MOV R16, R3 ;  /* 0x0000000300107202 */ /* 0x000fe20000000f00 */
[----:B------:R-:W-:-:S06]  /*1d40*/  IMAD.MOV.U32 R17, RZ, RZ, R4 ;  /* 0x000000ffff117224 */ /* 0x000fcc00078e0004 */
[----:B------:R-:W4:Y:S01]  /*1d50*/  LDG.E.64 R16, desc[UR6][R16.64] ;  /* 0x0000000610107981 */ /* 0x000f22000c1e1b00 */
[----:B------:R-:W-:Y:S01]  /*1d60*/  BSSY.RECONVERGENT B1, `(.L_x_34) ;  /* 0x000001e000017945 */ /* 0x000fe20003800200 */
[----:B0-----:R-:W-:Y:S01]  /*1d70*/  IMAD.MOV.U32 R32, RZ, RZ, RZ ;  /* 0x000000ffff207224 */ /* 0x001fe200078e00ff */
[----:B--2---:R-:W-:Y:S02]  /*1d80*/  DADD R22, R30, -R22 ;  /* 0x000000001e167229 */ /* 0x004fe40000000816 */
[----:B---3--:R-:W-:-:S06]  /*1d90*/  DADD R24, R24, -R28 ;  /* 0x0000000018187229 */ /* 0x008fcc000000081c */
[----:B------:R-:W-:Y:S02]  /*1da0*/  DMUL R28, R22, R22 ;  /* 0x00000016161c7228 */ /* 0x000fe40000000000 */
[----:B----4-:R-:W-:-:S06]  /*1db0*/  DADD R20, R20, -R8 ;  /* 0x0000000014147229 */ /* 0x010fcc0000000808 */
[----:B------:R-:W-:Y:S02]  /*1dc0*/  DFMA R28, R24, R24, R28 ;  /* 0x00000018181c722b */ /* 0x000fe4000000001c */
[----:B------:R-:W-:-:S06]  /*1dd0*/  DMUL R16, R16, UR8 ;  /* 0x0000000810107c28 */ /* 0x000fcc0008000000 */
[----:B------:R-:W-:-:S08]  /*1de0*/  DFMA R28, R20, R20, R28 ;  /* 0x00000014141c722b */ /* 0x000fd0000000001c */
[----:B------:R-:W-:-:S08]  /*1df0*/  DMUL R8, R28, R28 ;  /* 0x0000001c1c087228 */ /* 0x000fd00000000000 */
[----:B------:R-:W-:Y:S01]  /*1e00*/  DMUL R28, R28, R8 ;  /* 0x000000081c1c7228 */ /* 0x000fe20000000000 */
[----:B------:R-:W-:Y:S01]  /*1e10*/  IMAD.MOV.U32 R8, RZ, RZ, 0x0 ;  /* 0x00000000ff087424 */ /* 0x000fe200078e00ff */
[----:B------:R-:W-:-:S04]  /*1e20*/  MOV R9, 0x3fd80000 ;  /* 0x3fd8000000097802 */ /* 0x000fc80000000f00 */
[----:B------:R-:W0:Y:S02]  /*1e30*/  MUFU.RSQ64H R33, R29 ;  /* 0x0000001d00217308 */ /* 0x000e240000001c00 */
[----:B0-----:R-:W-:-:S08]  /*1e40*/  DMUL R30, R32, R32 ;  /* 0x00000020201e7228 */ /* 0x001fd00000000000 */
[----:B------:R-:W-:-:S08]  /*1e50*/  DFMA R30, R28, -R30, 1 ;  /* 0x3ff000001c1e742b */ /* 0x000fd0000000081e */
[----:B------:R-:W-:Y:S02]  /*1e60*/  DFMA R8, R30, R8, 0.5 ;  /* 0x3fe000001e08742b */ /* 0x000fe40000000008 */
[----:B------:R-:W-:-:S08]  /*1e70*/  DMUL R30, R32, R30 ;  /* 0x0000001e201e7228 */ /* 0x000fd00000000000 */
[----:B------:R-:W-:Y:S01]  /*1e80*/  DFMA R30, R8, R30, R32 ;  /* 0x0000001e081e722b */ /* 0x000fe20000000020 */
[----:B------:R-:W-:-:S05]  /*1e90*/  VIADD R8, R29, 0xfff00000 ;  /* 0xfff000001d087836 */ /* 0x000fca0000000000 */
[----:B------:R-:W-:Y:S01]  /*1ea0*/  ISETP.GE.U32.AND P0, PT, R8, 0x7fe00000, PT ;  /* 0x7fe000000800780c */ /* 0x000fe20003f06070 */
[----:B------:R-:W-:-:S12]  /*1eb0*/  VIADD R8, R7, 0xfffffffa ;  /* 0xfffffffa07087836 */ /* 0x000fd80000000000 */
[----:B-1----:R-:W-:Y:S05]  /*1ec0*/  @!P0 BRA `(.L_x_35) ;  /* 0x00000000001c8947 */ /* 0x002fea0003800000 */
[----:B------:R-:W-:Y:S01]  /*1ed0*/  IMAD.MOV.U32 R30, RZ, RZ, R28 ;  /* 0x000000ffff1e7224 */ /* 0x000fe200078e001c */
[----:B------:R-:W-:Y:S02]  /*1ee0*/  MOV R31, R29 ;  /* 0x0000001d001f7202 */ /* 0x000fe40000000f00 */
[----:B------:R-:W-:-:S07]  /*1ef0*/  MOV R32, 0x1f10 ;  /* 0x00001f1000207802 */ /* 0x000fce0000000f00 */
[----:B------:R-:W-:Y:S05]  /*1f00*/  CALL.REL.NOINC `($__internal_0_$__cuda_sm20_drsqrt_f64_slowpath_v2) ;  /* 0x0000000400e47944 */ /* 0x000fea0003c00000 */
[----:B------:R-:W-:-:S04]  /*1f10*/  LOP3.LUT R31, R31, R30, RZ, 0x3c, !PT ;  /* 0x0000001e1f1f7212 */ /* 0x000fc800078e3cff */
[----:B------:R-:W-:-:S04]  /*1f20*/  LOP3.LUT R30, R31, R30, RZ, 0x3c, !PT ;  /* 0x0000001e1f1e7212 */ /* 0x000fc800078e3cff */
[----:B------:R-:W-:-:S07]  /*1f30*/  LOP3.LUT R31, R31, R30, RZ, 0x3c, !PT ;  /* 0x0000001e1f1f7212 */ /* 0x000fce00078e3cff */
.L_x_35:
[----:B------:R-:W-:Y:S05]  /*1f40*/  BSYNC.RECONVERGENT B1 ;  /* 0x0000000000017941 */ /* 0x000fea0003800200 */
.L_x_34:
[----:B------:R-:W0:Y:S01]  /*1f50*/  LDC.64 R28, c[0x0][0x380] ;  /* 0x0000e000ff1c7b82 */ /* 0x000e220000000a00 */
[----:B------:R-:W-:Y:S01]  /*1f60*/  DMUL R16, R16, R30 ;  /* 0x0000001e10107228 */ /* 0x000fe20000000000 */
[----:B------:R-:W-:-:S07]  /*1f70*/  VIADD R9, R7, 0xfffffffd ;  /* 0xfffffffd07097836 */ /* 0x000fce0000000000 */
[-C--:B------:R-:W-:Y:S02]  /*1f80*/  DFMA R24, -R24, R16.reuse, R18 ;  /* 0x000000101818722b */ /* 0x080fe40000000112 */
        /* <DEDUP_REMOVED lines=11> */
[----:B------:R-:W4:Y:S01]  /*2040*/  LDG.E.64 R28, desc[UR6][R28.64+0x10] ;  /* 0x000010061c1c7981 */ /* 0x000f22000c1e1b00 */
[----:B------:R-:W-:-:S02]  /*2050*/  IMAD.MOV.U32 R34, RZ, RZ, RZ ;  /* 0x000000ffff227224 */ /* 0x000fc400078e00ff */
[----:B------:R-:W-:Y:S01]  /*2060*/  VIADD R9, R0, 0xfffffffa ;  /* 0xfffffffa00097836 */ /* 0x000fe20000000000 */
[----:B--2---:R-:W-:Y:S02]  /*2070*/  DADD R16, R30, -R16 ;  /* 0x000000001e107229 */ /* 0x004fe40000000810 */
[----:B---3--:R-:W-:-:S06]  /*2080*/  DADD R18, R18, -R12 ;  /* 0x0000000012127229 */ /* 0x008fcc000000080c */
[----:B------:R-:W-:Y:S02]  /*2090*/  DMUL R12, R16, R16 ;  /* 0x00000010100c7228 */ /* 0x000fe40000000000 */
[----:B----4-:R-:W-:-:S06]  /*20a0*/  DADD R14, R14, -R28 ;  /* 0x000000000e0e7229 */ /* 0x010fcc000000081c */
[----:B------:R-:W-:-:S08]  /*20b0*/  DFMA R12, R18, R18, R12 ;  /* 0x00000012120c722b */ /* 0x000fd0000000000c */
[----:B------:R-:W-:-:S08]  /*20c0*/  DFMA R12, R14, R14, R12 ;  /* 0x0000000e0e0c722b */ /* 0x000fd0000000000c */
[----:B------:R-:W-:-:S08]  /*20d0*/  DMUL R30, R12, R12 ;  /* 0x0000000c0c1e7228 */ /* 0x000fd00000000000 */
[----:B------:R-:W-:Y:S01]  /*20e0*/  DMUL R28, R12, R30 ;  /* 0x0000001e0c1c7228 */ /* 0x000fe20000000000 */
[----:B------:R-:W0:Y:S01]  /*20f0*/  LDC.64 R12, c[0x0][0x390] ;  /* 0x0000e400ff0c7b82 */ /* 0x000e220000000a00 */
[----:B------:R-:W-:Y:S01]  /*2100*/  IMAD.MOV.U32 R30, RZ, RZ, 0x0 ;  /* 0x00000000ff1e7424 */ /* 0x000fe200078e00ff */
[----:B------:R-:W-:-:S03]  /*2110*/  MOV R31, 0x3fd80000 ;  /* 0x3fd80000001f7802 */ /* 0x000fc60000000f00 */
[----:B------:R-:W2:Y:S02]  /*2120*/  MUFU.RSQ64H R35, R29 ;  /* 0x0000001d00237308 */ /* 0x000ea40000001c00 */
[----:B--2---:R-:W-:Y:S01]  /*2130*/  DMUL R32, R34, R34 ;  /* 0x0000002222207228 */ /* 0x004fe20000000000 */
[----:B0-----:R-:W-:-:S07]  /*2140*/  IMAD.WIDE.U32 R12, R9, 0x8, R12 ;  /* 0x00000008090c7825 */ /* 0x001fce00078e000c */
[----:B------:R-:W-:-:S08]  /*2150*/  DFMA R32, R28, -R32, 1 ;  /* 0x3ff000001c20742b */ /* 0x000fd00000000820 */
[----:B------:R-:W-:Y:S02]  /*2160*/  DFMA R30, R32, R30, 0.5 ;  /* 0x3fe00000201e742b */ /* 0x000fe4000000001e */
[----:B------:R-:W-:-:S08]  /*2170*/  DMUL R32, R34, R32 ;  /* 0x0000002022207228 */ /* 0x000fd00000000000 */
[----:B------:R-:W-:Y:S02]  /*2180*/  DFMA R30, R30, R32, R34 ;  /* 0x000000201e1e722b */ /* 0x000fe40000000022 */
[----:B------:R0:W2:Y:S01]  /*2190*/  LDG.E.64 R32, desc[UR6][R12.64] ;  /* 0x000000060c207981 */ /* 0x0000a2000c1e1b00 */
[----:B------:R-:W-:Y:S01]  /*21a0*/  VIADD R9, R29, 0xfff00000 ;  /* 0xfff000001d097836 */ /* 0x000fe20000000000 */
[----:B------:R-:W-:Y:S04]  /*21b0*/  BSSY.RECONVERGENT B1, `(.L_x_36) ;  /* 0x000000c000017945 */ /* 0x000fe80003800200 */
[----:B------:R-:W-:Y:S01]  /*21c0*/  ISETP.GE.U32.AND P0, PT, R9, 0x7fe00000, PT ;  /* 0x7fe000000900780c */ /* 0x000fe20003f06070 */
[----:B0-----:R-:W2:Y:S02]  /*21d0*/  LDC.64 R12, c[0x0][0x398] ;  /* 0x0000e600ff0c7b82 */ /* 0x001ea40000000a00 */
[----:B--2---:R-:W-:-:S10]  /*21e0*/  DMUL R12, R32, R12 ;  /* 0x0000000c200c7228 */ /* 0x004fd40000000000 */
        /* <DEDUP_REMOVED lines=8> */
.L_x_37:
[----:B------:R-:W-:Y:S05]  /*2270*/  BSYNC.RECONVERGENT B1 ;  /* 0x0000000000017941 */ /* 0x000fea0003800200 */
.L_x_36:
[----:B------:R-:W0:Y:S01]  /*2280*/  LDC.64 R28, c[0x0][0x380] ;  /* 0x0000e000ff1c7b82 */ /* 0x000e220000000a00 */
[----:B------:R-:W-:-:S08]  /*2290*/  DMUL R12, R12, R30 ;  /* 0x0000001e0c0c7228 */ /* 0x000fd00000000000 */
[-C--:B------:R-:W-:Y:S02]  /*22a0*/  DFMA R18, -R18, R12.reuse, R24 ;  /* 0x0000000c1212722b */ /* 0x080fe40000000118 */
[-C--:B------:R-:W-:Y:S02]  /*22b0*/  DFMA R16, -R16, R12.reuse, R22 ;  /* 0x0000000c1010722b */ /* 0x080fe40000000116 */
[----:B------:R-:W-:-:S03]  /*22c0*/  DFMA R12, -R14, R12, R20 ;  /* 0x0000000c0e0c722b */ /* 0x000fc60000000114 */
[----:B------:R1:W-:Y:S04]  /*22d0*/  STG.E.64 desc[UR6][R10.64+0x18], R18 ;  /* 0x000018120a007986 */ /* 0x0003e8000c101b06 */
[----:B------:R1:W-:Y:S01]  /*22e0*/  STG.E.64 desc[UR6][R10.64+0x20], R16 ;  /* 0x000020100a007986 */ /* 0x0003e2000c101b06 */
[----:B0-----:R-:W-:-:S03]  /*22f0*/  IMAD.WIDE.U32 R30, R8, 0x8, R28 ;  /* 0x00000008081e7825 */ /* 0x001fc600078e001c */
[----:B------:R1:W-:Y:S01]  /*2300*/  STG.E.64 desc[UR6][R10.64+0x28], R12 ;  /* 0x0000280c0a007986 */ /* 0x0003e2000c101b06 */
[----:B------:R-:W0:Y:S03]  /*2310*/  LDC.64 R28, c[0x0][0x390] ;  /* 0x0000e400ff1c7b82 */ /* 0x000e260000000a00 */
[----:B------:R-:W2:Y:S04]  /*2320*/  LDG.E.64 R24, desc[UR6][R26.64+0x20] ;  /* 0x000020061a187981 */ /* 0x000ea8000c1e1b00 */
[----:B------:R-:W2:Y:S04]  /*2330*/  LDG.E.64 R14, desc[UR6][R30.64+0x8] ;  /* 0x000008061e0e7981 */ /* 0x000ea8000c1e1b00 */
[----:B------:R-:W3:Y:S04]  /*2340*/  LDG.E.64 R22, desc[UR6][R26.64+0x18] ;  /* 0x000018061a167981 */ /* 0x000ee8000c1e1b00 */
[----:B------:R-:W3:Y:S04]  /*2350*/  LDG.E.64 R8, desc[UR6][R30.64] ;  /* 0x000000061e087981 */ /* 0x000ee8000c1e1b00 */
[----:B------:R4:W5:Y:S04]  /*2360*/  LDG.E.64 R20, desc[UR6][R30.64+0x10] ;  /* 0x000010061e147981 */ /* 0x000968000c1e1b00 */
[----:B------:R-:W5:Y:S01]  /*2370*/  LDG.E.64 R26, desc[UR6][R26.64+0x28] ;  /* 0x000028061a1a7981 */ /* 0x000f62000c1e1b00 */
[----:B------:R-:W-:-:S04]  /*2380*/  VIADD R33, R0, 0xfffffff9 ;  /* 0xfffffff900217836 */ /* 0x000fc80000000000 */
[----:B0-----:R-:W-:-:S05]  /*2390*/  IMAD.WIDE.U32 R28, R33, 0x8, R28 ;  /* 0x00000008211c7825 */ /* 0x001fca00078e001c */
[----:B------:R0:W5:Y:S01]  /*23a0*/  LDG.E.64 R32, desc[UR6][R28.64] ;  /* 0x000000061c207981 */ /* 0x000162000c1e1b00 */
[----:B----4-:R-:W-:Y:S02]  /*23b0*/  IMAD.MOV.U32 R30, RZ, RZ, RZ ;  /* 0x000000ffff1e7224 */ /* 0x010fe400078e00ff */
[----:B0-----:R-:W-:Y:S01]  /*23c0*/  IMAD.MOV.U32 R28, RZ, RZ, 0x0 ;  /* 0x00000000ff1c7424 */ /* 0x001fe200078e00ff */
[----:B------:R-:W-:Y:S01]  /*23d0*/  MOV R29, 0x3fd80000 ;  /* 0x3fd80000001d7802 */ /* 0x000fe20000000f00 */
[----:B------:R-:W-:Y:S01]  /*23e0*/  BSSY.RECONVERGENT B1, `(.L_x_38) ;  /* 0x000001b000017945 */ /* 0x000fe20003800200 */
[----:B--2---:R-:W-:Y:S02]  /*23f0*/  DADD R14, R24, -R14 ;  /* 0x00000000180e7229 */ /* 0x004fe4000000080e */
[----:B---3--:R-:W-:-:S06]  /*2400*/  DADD R22, R22, -R8 ;  /* 0x0000000016167229 */ /* 0x008fcc0000000808 */
[----:B------:R-:W-:Y:S02]  /*2410*/  DMUL R24, R14, R14 ;  /* 0x0000000e0e187228 */ /* 0x000fe40000000000 */
[----:B-----5:R-:W-:-:S06]  /*2420*/  DADD R8, R26, -R20 ;  /* 0x000000001a087229 */ /* 0x020fcc0000000814 */
[----:B------:R-:W-:-:S08]  /*2430*/  DFMA R24, R22, R22, R24 ;  /* 0x000000161618722b */ /* 0x000fd00000000018 */
[----:B------:R-:W-:-:S08]  /*2440*/  DFMA R24, R8, R8, R24 ;  /* 0x000000080818722b */ /* 0x000fd00000000018 */
[----:B------:R-:W-:-:S08]  /*2450*/  DMUL R20, R24, R24 ;  /* 0x0000001818147228 */ /* 0x000fd00000000000 */
[----:B------:R-:W-:Y:S02]  /*2460*/  DMUL R24, R24, R20 ;  /* 0x0000001418187228 */ /* 0x000fe40000000000 */
[----:B------:R-:W0:Y:S04]  /*2470*/  LDC.64 R20, c[0x0][0x398] ;  /* 0x0000e600ff147b82 */ /* 0x000e280000000a00 */
[----:B------:R-:W2:Y:S02]  /*2480*/  MUFU.RSQ64H R31, R25 ;  /* 0x00000019001f7308 */ /* 0x000ea40000001c00 */
[----:B--2---:R-:W-:Y:S02]  /*2490*/  DMUL R26, R30, R30 ;  /* 0x0000001e1e1a7228 */ /* 0x004fe40000000000 */
[----:B0-----:R-:W-:Y:S01]  /*24a0*/  DMUL R20, R32, R20 ;  /* 0x0000001420147228 */ /* 0x001fe20000000000 */
[----:B------:R-:W-:-:S05]  /*24b0*/  VIADD R32, R25, 0xfff00000 ;  /* 0xfff0000019207836 */ /* 0x000fca0000000000 */
[----:B------:R-:W-:Y:S01]  /*24c0*/  DFMA R26, R24, -R26, 1 ;  /* 0x3ff00000181a742b */ /* 0x000fe2000000081a */
[----:B------:R-:W-:-:S07]  /*24d0*/  ISETP.GE.U32.AND P0, PT, R32, 0x7fe00000, PT ;  /* 0x7fe000002000780c */ /* 0x000fce0003f06070 */
[----:B------:R-:W-:Y:S02]  /*24e0*/  DFMA R28, R26, R28, 0.5 ;  /* 0x3fe000001a1c742b */ /* 0x000fe4000000001c */
[----:B------:R-:W-:-:S08]  /*24f0*/  DMUL R26, R30, R26 ;  /* 0x0000001a1e1a7228 */ /* 0x000fd00000000000 */
[----:B------:R-:W-:Y:S01]  /*2500*/  DFMA R30, R28, R26, R30 ;  /* 0x0000001a1c1e722b */ /* 0x000fe2000000001e */
[----:B-1----:R-:W-:Y:S10]  /*2510*/  @!P0 BRA `(.L_x_39) ;  /* 0x00000000001c8947 */ /* 0x002ff40003800000 */
[----:B------:R-:W-:Y:S01]  /*2520*/  IMAD.MOV.U32 R30, RZ, RZ, R24 ;  /* 0x000000ffff1e7224 */ /* 0x000fe200078e0018 */
[----:B------:R-:W-:Y:S01]  /*2530*/  MOV R32, 0x2560 ;  /* 0x0000256000207802 */ /* 0x000fe20000000f00 */
[----:B------:R-:W-:-:S07]  /*2540*/  IMAD.MOV.U32 R31, RZ, RZ, R25 ;  /* 0x000000ffff1f7224 */ /* 0x000fce00078e0019 */
[----:B------:R-:W-:Y:S05]  /*2550*/  CALL.REL.NOINC `($__internal_0_$__cuda_sm20_drsqrt_f64_slowpath_v2) ;  /* 0x0000000000507944 */ /* 0x000fea0003c00000 */
[----:B------:R-:W-:-:S04]  /*2560*/  LOP3.LUT R31, R31, R30, RZ, 0x3c, !PT ;  /* 0x0000001e1f1f7212 */ /* 0x000fc800078e3cff */
[----:B------:R-:W-:-:S04]  /*2570*/  LOP3.LUT R30, R31, R30, RZ, 0x3c, !PT ;  /* 0x0000001e1f1e7212 */ /* 0x000fc800078e3cff */
[----:B------:R-:W-:-:S07]  /*2580*/  LOP3.LUT R31, R31, R30, RZ, 0x3c, !PT ;  /* 0x0000001e1f1f7212 */ /* 0x000fce00078e3cff */
.L_x_39:
[----:B------:R-:W-:Y:S05]  /*2590*/  BSYNC.RECONVERGENT B1 ;  /* 0x0000000000017941 */ /* 0x000fea0003800200 */
.L_x_38:
[----:B------:R-:W-:Y:S01]  /*25a0*/  DMUL R20, R20, R30 ;  /* 0x0000001e14147228 */ /* 0x000fe20000000000 */
[----:B------:R-:W-:Y:S01]  /*25b0*/  IADD3 R0, PT, PT, R0, -0x4, RZ ;  /* 0xfffffffc00007810 */ /* 0x000fe20007ffe0ff */
[----:B------:R-:W-:Y:S01]  /*25c0*/  VIADD R7, R7, 0xfffffff4 ;  /* 0xfffffff407077836 */ /* 0x000fe20000000000 */
[----:B------:R-:W-:Y:S02]  /*25d0*/  IADD3 R3, P1, PT, R3, -0x20, RZ ;  /* 0xffffffe003037810 */ /* 0x000fe40007f3e0ff */
[----:B------:R-:W-:Y:S02]  /*25e0*/  ISETP.GT.AND P0, PT, R0, 0x4, PT ;  /* 0x000000040000780c */ /* 0x000fe40003f04270 */
[----:B------:R-:W-:Y:S01]  /*25f0*/  IADD3 R5, P2, PT, R5, -0x20, RZ ;  /* 0xffffffe005057810 */ /* 0x000fe20007f5e0ff */
[-C--:B------:R-:W-:Y:S01]  /*2600*/  DFMA R18, -R22, R20.reuse, R18 ;  /* 0x000000141612722b */ /* 0x080fe20000000112 */
[----:B------:R-:W-:Y:S01]  /*2610*/  IADD3.X R4, PT, PT, R4, -0x1, RZ, P1, !PT ;  /* 0xffffffff04047810 */ /* 0x000fe20000ffe4ff */
[-C--:B------:R-:W-:Y:S01]  /*2620*/  DFMA R14, -R14, R20.reuse, R16 ;  /* 0x000000140e0e722b */ /* 0x080fe20000000110 */
[----:B------:R-:W-:Y:S01]  /*2630*/  IADD3.X R6, PT, PT, R6, -0x1, RZ, P2, !PT ;  /* 0xffffffff06067810 */ /* 0x000fe200017fe4ff */
[----:B------:R-:W-:-:S03]  /*2640*/  DFMA R12, -R8, R20, R12 ;  /* 0x00000014080c722b */ /* 0x000fc6000000010c */
[----:B------:R0:W-:Y:S04]  /*2650*/  STG.E.64 desc[UR6][R10.64+0x18], R18 ;  /* 0x000018120a007986 */ /* 0x0001e8000c101b06 */
[----:B------:R0:W-:Y:S04]  /*2660*/  STG.E.64 desc[UR6][R10.64+0x20], R14 ;  /* 0x0000200e0a007986 */ /* 0x0001e8000c101b06 */
[----:B------:R0:W-:Y:S01]  /*2670*/  STG.E.64 desc[UR6][R10.64+0x28], R12 ;  /* 0x0000280c0a007986 */ /* 0x0001e2000c101b06 */
[----:B------:R-:W-:Y:S05]  /*2680*/  @P0 BRA `(.L_x_40) ;  /* 0xfffffff000b80947 */ /* 0x000fea000383ffff */
[----:B------:R-:W-:Y:S05]  /*2690*/  EXIT ;  /* 0x000000000000794d */ /* 0x000fea0003800000 */
        .weak           $__internal_0_$__cuda_sm20_drsqrt_f64_slowpath_v2
        .type           $__internal_0_$__cuda_sm20_drsqrt_f64_slowpath_v2,@function
        .size           $__internal_0_$__cuda_sm20_drsqrt_f64_slowpath_v2,(.L_x_54 - $__internal_0_$__cuda_sm20_drsqrt_f64_slowpath_v2)
$__internal_0_$__cuda_sm20_drsqrt_f64_slowpath_v2:
[----:B------:R-:W-:Y:S01]  /*26a0*/  DSETP.NEU.AND P0, PT, R30, RZ, PT ;  /* 0x000000ff1e00722a */ /* 0x000fe20003f0d000 */
[----:B------:R-:W-:Y:S01]  /*26b0*/  BSSY.RECONVERGENT B0, `(.L_x_41) ;  /* 0x000001c000007945 */ /* 0x000fe20003800200 */
[----:B------:R-:W-:-:S12]  /*26c0*/  LOP3.LUT R33, R31, 0x80000000, RZ, 0xc0, !PT ;  /* 0x800000001f217812 */ /* 0x000fd800078ec0ff */
[----:B------:R-:W-:Y:S05]  /*26d0*/  @!P0 BRA `(.L_x_42) ;  /* 0x00000000005c8947 */ /* 0x000fea0003800000 */
[----:B------:R-:W-:-:S14]  /*26e0*/  DSETP.GTU.AND P0, PT, |R30|, +INF , PT ;  /* 0x7ff000001e00742a */ /* 0x000fdc0003f0c200 */
[----:B------:R-:W-:Y:S05]  /*26f0*/  @P0 BRA `(.L_x_43) ;  /* 0x00000000004c0947 */ /* 0x000fea0003800000 */
[----:B------:R-:W-:-:S13]  /*2700*/  ISETP.NE.AND P0, PT, R33, RZ, PT ;  /* 0x000000ff2100720c */ /* 0x000fda0003f05270 */
[----:B------:R-:W-:Y:S02]  /*2710*/  @P0 IMAD.MOV.U32 R34, RZ, RZ, 0x0 ;  /* 0x00000000ff220424 */ /* 0x000fe400078e00ff */
[----:B------:R-:W-:Y:S01]  /*2720*/  @P0 IMAD.MOV.U32 R35, RZ, RZ, -0x80000 ;  /* 0xfff80000ff230424 */ /* 0x000fe200078e00ff */
[----:B------:R-:W-:Y:S06]  /*2730*/  @P0 BRA `(.L_x_44) ;  /* 0x00000000004c0947 */ /* 0x000fec0003800000 */
[----:B------:R-:W-:-:S14]  /*2740*/  DSETP.NEU.AND P0, PT, |R30|, +INF , PT ;  /* 0x7ff000001e00742a */ /* 0x000fdc0003f0d200 */
[----:B------:R-:W-:Y:S01]  /*2750*/  @!P0 CS2R R34, SRZ ;  /* 0x0000000000228805 */ /* 0x000fe2000001ff00 */
[----:B------:R-:W-:Y:S06]  /*2760*/  @!P0 BRA `(.L_x_44) ;  /* 0x0000000000408947 */ /* 0x000fec0003800000 */
[----:B------:R-:W-:Y:S01]  /*2770*/  DMUL R30, R30, 1.80143985094819840000e+16 ;  /* 0x435000001e1e7828 */ /* 0x000fe20000000000 */
[----:B------:R-:W-:-:S05]  /*2780*/  MOV R36, RZ ;  /* 0x000000ff00247202 */ /* 0x000fca0000000f00 */
[----:B------:R-:W0:Y:S02]  /*2790*/  MUFU.RSQ64H R37, R31 ;  /* 0x0000001f00257308 */ /* 0x000e240000001c00 */
[----:B0-----:R-:W-:-:S08]  /*27a0*/  DMUL R34, R36, R36 ;  /* 0x0000002424227228 */ /* 0x001fd00000000000 */
[----:B------:R-:W-:Y:S01]  /*27b0*/  DFMA R34, R30, -R34, 1 ;  /* 0x3ff000001e22742b */ /* 0x000fe20000000822 */
[----:B------:R-:W-:Y:S02]  /*27c0*/  IMAD.MOV.U32 R30, RZ, RZ, 0x0 ;  /* 0x00000000ff1e7424 */ /* 0x000fe400078e00ff */
[----:B------:R-:W-:-:S06]  /*27d0*/  IMAD.MOV.U32 R31, RZ, RZ, 0x3fd80000 ;  /* 0x3fd80000ff1f7424 */ /* 0x000fcc00078e00ff */
[----:B------:R-:W-:Y:S02]  /*27e0*/  DFMA R30, R34, R30, 0.5 ;  /* 0x3fe00000221e742b */ /* 0x000fe4000000001e */
[----:B------:R-:W-:-:S08]  /*27f0*/  DMUL R34, R36, R34 ;  /* 0x0000002224227228 */ /* 0x000fd00000000000 */
[----:B------:R-:W-:-:S08]  /*2800*/  DFMA R34, R30, R34, R36 ;  /* 0x000000221e22722b */ /* 0x000fd00000000024 */
[----:B------:R-:W-:Y:S01]  /*2810*/  DMUL R34, R34, 134217728 ;  /* 0x41a0000022227828 */ /* 0x000fe20000000000 */
[----:B------:R-:W-:Y:S10]  /*2820*/  BRA `(.L_x_44) ;  /* 0x0000000000107947 */ /* 0x000ff40003800000 */
.L_x_43:
[----:B------:R-:W-:Y:S01]  /*2830*/  DADD R34, R30, R30 ;  /* 0x000000001e227229 */ /* 0x000fe2000000001e */
[----:B------:R-:W-:Y:S10]  /*2840*/  BRA `(.L_x_44) ;  /* 0x0000000000087947 */ /* 0x000ff40003800000 */
.L_x_42:
[----:B------:R-:W-:Y:S01]  /*2850*/  LOP3.LUT R35, R33, 0x7ff00000, RZ, 0xfc, !PT ;  /* 0x7ff0000021237812 */ /* 0x000fe200078efcff */
[----:B------:R-:W-:-:S07]  /*2860*/  IMAD.MOV.U32 R34, RZ, RZ, RZ ;  /* 0x000000ffff227224 */ /* 0x000fce00078e00ff */
.L_x_44:
[----:B------:R-:W-:Y:S05]  /*2870*/  BSYNC.RECONVERGENT B0 ;  /* 0x0000000000007941 */ /* 0x000fea0003800200 */
.L_x_41:
[----:B------:R-:W-:Y:S01]  /*2880*/  IMAD.MOV.U32 R33, RZ, RZ, 0x0 ;  /* 0x00000000ff217424 */ /* 0x000fe200078e00ff */
[----:B------:R-:W-:Y:S01]  /*2890*/  MOV R31, R34 ;  /* 0x00000022001f7202 */ /* 0x000fe20000000f00 */
[----:B------:R-:W-:Y:S02]  /*28a0*/  IMAD.MOV.U32 R30, RZ, RZ, R35 ;  /* 0x000000ffff1e7224 */ /* 0x000fe400078e0023 */
[----:B------:R-:W-:Y:S05]  /*28b0*/  RET.REL.NODEC R32 `(_Z8B_kernelPdS_S_di) ;  /* 0xffffffd420d07950 */ /* 0x000fea0003c3ffff */
.L_x_45:
        /* <DEDUP_REMOVED lines=12> */
.L_x_54:


//--------------------- .text._Z9A2_kernelPdS_S_dS_i --------------------------
	.section	.text._Z9A2_kernelPdS_S_dS_i,"ax",@progbits
	.align	128
        .global         _Z9A2_kernelPdS_S_dS_i
        .type           _Z9A2_kernelPdS_S_dS_i,@function
        .size           _Z9A2_kernelPdS_S_dS_i,(.L_x_55 - _Z9A2_kernelPdS_S_dS_i)
        .other          _Z9A2_kernelPdS_S_dS_i,@"STO_CUDA_ENTRY STV_DEFAULT"
_Z9A2_kernelPdS_S_dS_i:
.text._Z9A2_kernelPdS_S_dS_i:
[----:B------:R-:W-:Y:S01]  /*0000*/  LDC R1, c[0x0][0x37c] ;  /* 0x0000df00ff017b82 */ /* 0x000fe20000000800 */
[----:B------:R-:W0:Y:S07]  /*0010*/  S2R R3, SR_TID.X ;  /* 0x0000000000037919 */ /* 0x000e2e0000002100 */
[----:B------:R-:W0:Y:S01]  /*0020*/  S2UR UR5, SR_CTAID.X ;  /* 0x00000000000579c3 */ /* 0x000e220000002500 */
[----:B------:R-:W1:Y:S07]  /*0030*/  LDCU UR4, c[0x0][0x3a8] ;  /* 0x00007500ff0477ac */ /* 0x000e6e0008000800 */
[----:B------:R-:W0:Y:S01]  /*0040*/  LDC R0, c[0x0][0x360] ;  /* 0x0000d800ff007b82 */ /* 0x000e220000000800 */
[----:B-1----:R-:W-:Y:S01]  /*0050*/  UIADD3 UR4, UPT, UPT, UR4, -0x1, URZ ;  /* 0xffffffff04047890 */ /* 0x002fe2000fffe0ff */
[----:B0-----:R-:W-:-:S03]  /*0060*/  IMAD R0, R0, UR5, R3 ;  /* 0x0000000500007c24 */ /* 0x001fc6000f8e0203 */
[----:B------:R-:W-:Y:S02]  /*0070*/  USHF.R.S32.HI UR5, URZ, 0x1f, UR4 ;  /* 0x0000001fff057899 */ /* 0x000fe40008011404 */
[----:B------:R-:W-:-:S04]  /*0080*/  ISETP.GE.U32.AND P0, PT, R0, UR4, PT ;  /* 0x0000000400007c0c */ /* 0x000fc8000bf06070 */
[----:B------:R-:W-:-:S13]  /*0090*/  ISETP.GE.U32.AND.EX P0, PT, RZ, UR5, PT, P0 ;  /* 0x00000005ff007c0c */ /* 0x000fda000bf06100 */
[----:B------:R-:W-:Y:S05]  /*00a0*/  @P0 EXIT ;  /* 0x000000000000094d */ /* 0x000fea0003800000 */
[----:B------:R-:W0:Y:S01]  /*00b0*/  LDC.64 R10, c[0x0][0x380] ;  /* 0x0000e000ff0a7b82 */ /* 0x000e220000000a00 */
[----:B------:R-:W1:Y:S01]  /*00c0*/  LDCU.64 UR6, c[0x0][0x358] ;  /* 0x00006b00ff0677ac */ /* 0x000e620008000a00 */
[----:B------:R-:W-:-:S06]  /*00d0*/  UMOV UR4, URZ ;  /* 0x000000ff00047c82 */ /* 0x000fcc0008000000 */
[----:B------:R-:W1:Y:S01]  /*00e0*/  LDC.64 R8, c[0x0][0x380] ;  /* 0x0000e000ff087b82 */ /* 0x000e620000000a00 */
[----:B0-----:R-:W-:-:S04]  /*00f0*/  IMAD.WIDE.U32 R10, R0, 0x18, R10 ;  /* 0x00000018000a7825 */ /* 0x001fc800078e000a */
[----:B------:R-:W-:Y:S01]  /*0100*/  VIADD R11, R11, UR4 ;  /* 0x000000040b0b7c36 */ /* 0x000fe20008000000 */
[----:B-1----:R-:W2:Y:S04]  /*0110*/  LDG.E.64 R2, desc[UR6][R8.64+0x8] ;  /* 0x0000080608027981 */ /* 0x002ea8000c1e1b00 */
[----:B------:R-:W2:Y:S04]  /*0120*/  LDG.E.64 R12, desc[UR6][R10.64+0x20] ;  /* 0x000020060a0c7981 */ /* 0x000ea8000c1e1b00 */
[----:B------:R-:W3:Y:S04]  /*0130*/  LDG.E.64 R4, desc[UR6][R8.64] ;  /* 0x0000000608047981 */ /* 0x000ee8000c1e1b00 */
[----:B------:R-:W3:Y:S04]  /*0140*/  LDG.E.64 R6, desc[UR6][R10.64+0x18] ;  /* 0x000018060a067981 */ /* 0x000ee8000c1e1b00 */
[----:B------:R-:W4:Y:S04]  /*0150*/  LDG.E.64 R14, desc[UR6][R8.64+0x10] ;  /* 0x00001006080e7981 */ /* 0x000f28000c1e1b00 */
[----:B------:R0:W4:Y:S01]  /*0160*/  LDG.E.64 R16, desc[UR6][R10.64+0x28] ;  /* 0x000028060a107981 */ /* 0x000122000c1e1b00 */
[----:B------:R-:W-:Y:S01]  /*0170*/  BSSY.RECONVERGENT B0, `(.L_x_46) ;  /* 0x0000019000007945 */ /* 0x000fe20003800200 */
[----:B0-----:R-:W-:Y:S01]  /*0180*/  MOV R10, 0x0 ;  /* 0x00000000000a7802 */ /* 0x001fe20000000f00 */
[----:B------:R-:W-:Y:S01]  /*0190*/  IMAD.MOV.U32 R11, RZ, RZ, 0x3fd80000 ;  /* 0x3fd80000ff0b7424 */ /* 0x000fe200078e00ff */
        /* <DEDUP_REMOVED lines=8> */
[----:B------:R-:W-:-:S05]  /*0220*/  IMAD.MOV.U32 R12, RZ, RZ, RZ ;  /* 0x000000ffff0c7224 */ /* 0x000fca00078e00ff */
[----:B------:R-:W0:Y:S04]  /*0230*/  MUFU.RSQ64H R13, R15 ;  /* 0x0000000f000d7308 */ /* 0x000e280000001c00 */
[----:B------:R-:W-:-:S05]  /*0240*/  VIADD R16, R15, 0xfff00000 ;  /* 0xfff000000f107836 */ /* 0x000fca0000000000 */
[----:B------:R-:W-:Y:S01]  /*0250*/  ISETP.GE.U32.AND P0, PT, R16, 0x7fe00000, PT ;  /* 0x7fe000001000780c */ /* 0x000fe20003f06070 */
[----:B0-----:R-:W-:-:S08]  /*0260*/  DMUL R8, R12, R12 ;  /* 0x0000000c0c087228 */ /* 0x001fd00000000000 */
[----:B------:R-:W-:-:S08]  /*0270*/  DFMA R8, R14, -R8, 1 ;  /* 0x3ff000000e08742b */ /* 0x000fd00000000808 */
[----:B------:R-:W-:Y:S02]  /*0280*/  DFMA R10, R8, R10, 0.5 ;  /* 0x3fe00000080a742b */ /* 0x000fe4000000000a */
[----:B------:R-:W-:-:S08]  /*0290*/  DMUL R8, R12, R8 ;  /* 0x000000080c087228 */ /* 0x000fd00000000000 */
[----:B------:R-:W-:Y:S01]  /*02a0*/  DFMA R8, R10, R8, R12 ;  /* 0x000000080a08722b */ /* 0x000fe2000000000c */
[----:B------:R-:W-:Y:S10]  /*02b0*/  @!P0 BRA `(.L_x_47) ;  /* 0x0000000000108947 */ /* 0x000ff40003800000 */
[----:B------:R-:W-:-:S07]  /*02c0*/  MOV R8, 0x2e0 ;  /* 0x000002e000087802 */ /* 0x000fce0000000f00 */
[----:B------:R-:W-:Y:S05]  /*02d0*/  CALL.REL.NOINC `($__internal_1_$__cuda_sm20_drsqrt_f64_slowpath_v2) ;  /* 0x0000000000f47944 */ /* 0x000fea0003c00000 */
[----:B------:R-:W-:Y:S01]  /*02e0*/  MOV R8, R12 ;  /* 0x0000000c00087202 */ /* 0x000fe20000000f00 */
[----:B------:R-:W-:-:S07]  /*02f0*/  IMAD.MOV.U32 R9, RZ, RZ, R13 ;  /* 0x000000ffff097224 */ /* 0x000fce00078e000d */
.L_x_47:
[----:B------:R-:W-:Y:S05]  /*0300*/  BSYNC.RECONVERGENT B0 ;  /* 0x0000000000007941 */ /* 0x000fea0003800200 */
.L_x_46:
[----:B------:R-:W0:Y:S01]  /*0310*/  LDC.64 R10, c[0x0][0x388] ;  /* 0x0000e200ff0a7b82 */ /* 0x000e220000000a00 */
[----:B------:R-:W-:-:S07]  /*0320*/  UMOV UR4, URZ ;  /* 0x000000ff00047c82 */ /* 0x000fce0008000000 */
[----:B------:R-:W1:Y:S01]  /*0330*/  LDC.64 R12, c[0x0][0x390] ;  /* 0x0000e400ff0c7b82 */ /* 0x000e620000000a00 */
[----:B0-----:R-:W-:-:S04]  /*0340*/  IMAD.WIDE.U32 R10, R0, 0x18, R10 ;  /* 0x00000018000a7825 */ /* 0x001fc800078e000a */
[----:B------:R-:W-:Y:S01]  /*0350*/  VIADD R11, R11, UR4 ;  /* 0x000000040b0b7c36 */ /* 0x000fe20008000000 */
[----:B------:R-:W0:Y:S01]  /*0360*/  LDCU.64 UR4, c[0x0][0x398] ;  /* 0x00007300ff0477ac */ /* 0x000e220008000a00 */
[----:B-1----:R-:W2:Y:S04]  /*0370*/  LDG.E.64 R14, desc[UR6][R12.64] ;  /* 0x000000060c0e7981 */ /* 0x002ea8000c1e1b00 */
[----:B------:R-:W3:Y:S04]  /*0380*/  LDG.E.64 R16, desc[UR6][R10.64+0x18] ;  /* 0x000018060a107981 */ /* 0x000ee8000c1e1b00 */
[----:B------:R-:W4:Y:S04]  /*0390*/  LDG.E.64 R18, desc[UR6][R10.64+0x20] ;  /* 0x000020060a127981 */ /* 0x000f28000c1e1b00 */
[----:B------:R-:W5:Y:S01]  /*03a0*/  LDG.E.64 R22, desc[UR6][R10.64+0x28] ;  /* 0x000028060a167981 */ /* 0x000f62000c1e1b00 */
[----:B0-----:R-:W-:Y:S01]  /*03b0*/  DMUL R8, R8, UR4 ;  /* 0x0000000408087c28 */ /* 0x001fe20008000000 */
[----:B------:R-:W0:Y:S01]  /*03c0*/  LDC.64 R24, c[0x0][0x3a0] ;  /* 0x0000e800ff187b82 */ /* 0x000e220000000a00 */
[----:B------:R-:W1:Y:S06]  /*03d0*/  LDCU.64 UR4, c[0x0][0x390] ;  /* 0x00007200ff0477ac */ /* 0x000e6c0008000a00 */
[----:B--2---:R-:W-:-:S08]  /*03e0*/  DMUL R14, R8, R14 ;  /* 0x0000000e080e7228 */ /* 0x004fd00000000000 */
[----:B---3--:R-:W-:-:S07]  /*03f0*/  DFMA R16, R4, R14, R16 ;  /* 0x0000000e0410722b */ /* 0x008fce0000000010 */
[----:B------:R2:W-:Y:S04]  /*0400*/  STG.E.64 desc[UR6][R10.64+0x18], R16 ;  /* 0x000018100a007986 */ /* 0x0005e8000c101b06 */
[----:B------:R-:W3:Y:S01]  /*0410*/  LDG.E.64 R14, desc[UR6][R12.64] ;  /* 0x000000060c0e7981 */ /* 0x000ee2000c1e1b00 */
[----:B--2---:R-:W2:Y:S01]  /*0420*/  LDC R16, c[0x0][0x3a8] ;  /* 0x0000ea00ff107b82 */ /* 0x004ea20000000800 */
[----:B---3--:R-:W-:-:S08]  /*0430*/  DMUL R14, R8, R14 ;  /* 0x0000000e080e7228 */ /* 0x008fd00000000000 */
[----:B----4-:R-:W-:-:S07]  /*0440*/  DFMA R18, R2, R14, R18 ;  /* 0x0000000e0212722b */ /* 0x010fce0000000012 */
[----:B------:R-:W-:Y:S04]  /*0450*/  STG.E.64 desc[UR6][R10.64+0x20], R18 ;  /* 0x000020120a007986 */ /* 0x000fe8000c101b06 */
[----:B------:R3:W4:Y:S01]  /*0460*/  LDG.E.64 R20, desc[UR6][R12.64] ;  /* 0x000000060c147981 */ /* 0x000722000c1e1b00 */
[----:B------:R-:W1:Y:S08]  /*0470*/  LDC.64 R14, c[0x0][0x388] ;  /* 0x0000e200ff0e7b82 */ /* 0x000e700000000a00 */
[----:B---3--:R-:W2:Y:S01]  /*0480*/  LDC.64 R12, c[0x0][0x3a0] ;  /* 0x0000e800ff0c7b82 */ /* 0x008ea20000000a00 */
[----:B----4-:R-:W-:-:S08]  /*0490*/  DMUL R20, R8, R20 ;  /* 0x0000001408147228 */ /* 0x010fd00000000000 */
[----:B-----5:R-:W-:-:S07]  /*04a0*/  DFMA R20, R6, R20, R22 ;  /* 0x000000140614722b */ /* 0x020fce0000000016 */
[----:B------:R3:W-:Y:S04]  /*04b0*/  STG.E.64 desc[UR6][R10.64+0x28], R20 ;  /* 0x000028140a007986 */ /* 0x0007e8000c101b06 */
[----:B-1----:R-:W0:Y:S01]  /*04c0*/  LDG.E.64 R22, desc[UR6][R14.64] ;  /* 0x000000060e167981 */ /* 0x002e22000c1e1b00 */
[----:B--2---:R-:W-:-:S03]  /*04d0*/  IMAD.WIDE R12, R16, 0x8, R12 ;  /* 0x00000008100c7825 */ /* 0x004fc600078e020c */
[----:B0-----:R0:W-:Y:S04]  /*04e0*/  STG.E.64 desc[UR6][R24.64], R22 ;  /* 0x0000001618007986 */ /* 0x0011e8000c101b06 */
[----:B------:R-:W2:Y:S01]  /*04f0*/  LDG.E.64 R26, desc[UR6][R14.64+0x8] ;  /* 0x000008060e1a7981 */ /* 0x000ea2000c1e1b00 */
[----:B------:R-:W-:Y:S02]  /*0500*/  SHF.L.U32 R17, R0, 0x3, RZ ;  /* 0x0000000300117819 */ /* 0x000fe400000006ff */
[----:B------:R-:W-:Y:S02]  /*0510*/  SHF.R.U32.HI R0, RZ, 0x1d, R0 ;  /* 0x0000001dff007819 */ /* 0x000fe40000011600 */
[C---:B---3--:R-:W-:Y:S01]  /*0520*/  IADD3 R10, P0, PT, R17.reuse, UR4, RZ ;  /* 0x00000004110a7c10 */ /* 0x048fe2000ff1e0ff */
[----:B--2---:R1:W-:Y:S04]  /*0530*/  STG.E.64 desc[UR6][R12.64], R26 ;  /* 0x0000001a0c007986 */ /* 0x0043e8000c101b06 */
[----:B------:R-:W2:Y:S01]  /*0540*/  LDG.E.64 R18, desc[UR6][R14.64+0x10] ;  /* 0x000010060e127981 */ /* 0x000ea2000c1e1b00 */
[----:B------:R-:W-:Y:S01]  /*0550*/  IMAD.WIDE R20, R16, 0x8, R12 ;  /* 0x0000000810147825 */ /* 0x000fe200078e020c */
[----:B------:R-:W-:Y:S01]  /*0560*/  IADD3.X R11, PT, PT, R0, UR5, RZ, P0, !PT ;  /* 0x00000005000b7c10 */ /* 0x000fe200087fe4ff */
[----:B------:R-:W1:Y:S03]  /*0570*/  LDCU.64 UR4, c[0x0][0x3a0] ;  /* 0x00007400ff0477ac */ /* 0x000e660008000a00 */
[----:B--2---:R-:W-:Y:S04]  /*0580*/  STG.E.64 desc[UR6][R20.64], R18 ;  /* 0x0000001214007986 */ /* 0x004fe8000c101b06 */
[----:B0-----:R-:W2:Y:S01]  /*0590*/  LDG.E.64 R22, desc[UR6][R10.64+0x8] ;  /* 0x000008060a167981 */ /* 0x001ea2000c1e1b00 */
[----:B-1----:R-:W-:-:S04]  /*05a0*/  IADD3 R12, P0, PT, R17, UR4, RZ ;  /* 0x00000004110c7c10 */ /* 0x002fc8000ff1e0ff */
[----:B------:R-:W-:Y:S01]  /*05b0*/  IADD3.X R13, PT, PT, R0, UR5, RZ, P0, !PT ;  /* 0x00000005000d7c10 */ /* 0x000fe200087fe4ff */
[----:B--2---:R-:W-:-:S08]  /*05c0*/  DMUL R22, R8, -R22 ;  /* 0x8000001608167228 */ /* 0x004fd00000000000 */
[----:B------:R-:W-:-:S07]  /*05d0*/  DMUL R22, R4, R22 ;  /* 0x0000001604167228 */ /* 0x000fce0000000000 */
[----:B------:R-:W-:Y:S04]  /*05e0*/  STG.E.64 desc[UR6][R12.64+0x8], R22 ;  /* 0x000008160c007986 */ /* 0x000fe8000c101b06 */
[----:B------:R-:W2:Y:S02]  /*05f0*/  LDG.E.64 R4, desc[UR6][R10.64+0x8] ;  /* 0x000008060a047981 */ /* 0x000ea4000c1e1b00 */
[----:B--2---:R-:W-:-:S08]  /*0600*/  DMUL R4, R8, -R4 ;  /* 0x8000000408047228 */ /* 0x004fd00000000000 */
[----:B------:R-:W-:Y:S01]  /*0610*/  DMUL R4, R2, R4 ;  /* 0x0000000402047228 */ /* 0x000fe20000000000 */
[----:B------:R-:W-:-:S06]  /*0620*/  IMAD.WIDE R2, R16, 0x8, R12 ;  /* 0x0000000810027825 */ /* 0x000fcc00078e020c */
[----:B------:R-:W-:Y:S04]  /*0630*/  STG.E.64 desc[UR6][R2.64+0x8], R4 ;  /* 0x0000080402007986 */ /* 0x000fe8000c101b06 */
[----:B------:R-:W2:Y:S02]  /*0640*/  LDG.E.64 R14, desc[UR6][R10.64+0x8] ;  /* 0x000008060a0e7981 */ /* 0x000ea4000c1e1b00 */
[----:B--2---:R-:W-:Y:S01]  /*0650*/  DMUL R14, R8, -R14 ;  /* 0x8000000e080e7228 */ /* 0x004fe20000000000 */
[----:B------:R-:W-:-:S07]  /*0660*/  IMAD.SHL.U32 R9, R16, 0x2, RZ ;  /* 0x0000000210097824 */ /* 0x000fce00078e00ff */
[----:B------:R-:W-:Y:S01]  /*0670*/  DMUL R14, R6, R14 ;  /* 0x0000000e060e7228 */ /* 0x000fe20000000000 */
[----:B------:R-:W-:-:S06]  /*0680*/  IMAD.WIDE R6, R9, 0x8, R12 ;  /* 0x0000000809067825 */ /* 0x000fcc00078e020c */
[----:B------:R-:W-:Y:S01]  /*0690*/  STG.E.64 desc[UR6][R6.64+0x8], R14 ;  /* 0x0000080e06007986 */ /* 0x000fe2000c101b06 */
[----:B------:R-:W-:Y:S05]  /*06a0*/  EXIT ;  /* 0x000000000000794d */ /* 0x000fea0003800000 */
        .weak           $__internal_1_$__cuda_sm20_drsqrt_f64_slowpath_v2
        .type           $__internal_1_$__cuda_sm20_drsqrt_f64_slowpath_v2,@function
        .size           $__internal_1_$__cuda_sm20_drsqrt_f64_slowpath_v2,(.L_x_55 - $__internal_1_$__cuda_sm20_drsqrt_f64_slowpath_v2)
$__internal_1_$__cuda_sm20_drsqrt_f64_slowpath_v2:
[----:B------:R-:W-:Y:S01]  /*06b0*/  MOV R10, R14 ;  /* 0x0000000e000a7202 */ /* 0x000fe20000000f00 */
[----:B------:R-:W-:Y:S01]  /*06c0*/  IMAD.MOV.U32 R11, RZ, RZ, R15 ;  /* 0x000000ffff0b7224 */ /* 0x000fe200078e000f */
[----:B------:R-:W-:Y:S01]  /*06d0*/  BSSY.RECONVERGENT B1, `(.L_x_48) ;  /* 0x000001d000017945 */ /* 0x000fe20003800200 */
[----:B------:R-:W-:-:S04]  /*06e0*/  LOP3.LUT R12, R15, 0x80000000, RZ, 0xc0, !PT ;  /* 0x800000000f0c7812 */ /* 0x000fc800078ec0ff */
[----:B------:R-:W-:-:S14]  /*06f0*/  DSETP.NEU.AND P0, PT, R10, RZ, PT ;  /* 0x000000ff0a00722a */ /* 0x000fdc0003f0d000 */
[----:B------:R-:W-:Y:S05]  /*0700*/  @!P0 BRA `(.L_x_49) ;  /* 0x00000000005c8947 */ /* 0x000fea0003800000 */
[----:B------:R-:W-:-:S14]  /*0710*/  DSETP.GTU.AND P0, PT, |R10|, +INF , PT ;  /* 0x7ff000000a00742a */ /* 0x000fdc0003f0c200 */
[----:B------:R-:W-:Y:S05]  /*0720*/  @P0 BRA `(.L_x_50) ;  /* 0x00000000004c0947 */ /* 0x000fea0003800000 */
[----:B------:R-:W-:-:S13]  /*0730*/  ISETP.NE.AND P0, PT, R12, RZ, PT ;  /* 0x000000ff0c00720c */ /* 0x000fda0003f05270 */
[----:B------:R-:W-:Y:S01]  /*0740*/  @P0 MOV R12, 0x0 ;  /* 0x00000000000c0802 */ /* 0x000fe20000000f00 */
[----:B------:R-:W-:Y:S01]  /*0750*/  @P0 IMAD.MOV.U32 R13, RZ, RZ, -0x80000 ;  /* 0xfff80000ff0d0424 */ /* 0x000fe200078e00ff */
[----:B------:R-:W-:Y:S06]  /*0760*/  @P0 BRA `(.L_x_51) ;  /* 0x00000000004c0947 */ /* 0x000fec0003800000 */
[----:B------:R-:W-:-:S14]  /*0770*/  DSETP.NEU.AND P0, PT, |R10|, +INF , PT ;  /* 0x7ff000000a00742a */ /* 0x000fdc0003f0d200 */
[----:B------:R-:W-:Y:S01]  /*0780*/  @!P0 CS2R R12, SRZ ;  /* 0x00000000000c8805 */ /* 0x000fe2000001ff00 */
[----:B------:R-:W-:Y:S06]  /*0790*/  @!P0 BRA `(.L_x_51) ;  /* 0x0000000000408947 */ /* 0x000fec0003800000 */
[----:B------:R-:W-:Y:S01]  /*07a0*/  DMUL R10, R10, 1.80143985094819840000e+16 ;  /* 0x435000000a0a7828 */ /* 0x000fe20000000000 */
[----:B------:R-:W-:Y:S01]  /*07b0*/  MOV R12, RZ ;  /* 0x000000ff000c7202 */ /* 0x000fe20000000f00 */
[----:B------:R-:W-:Y:S01]  /*07c0*/  IMAD.MOV.U32 R16, RZ, RZ, 0x0 ;  /* 0x00000000ff107424 */ /* 0x000fe200078e00ff */
[----:B------:R-:W-:-:S03]  /*07d0*/  MOV R17, 0x3fd80000 ;  /* 0x3fd8000000117802 */ /* 0x000fc60000000f00 */
[----:B------:R-:W0:Y:S02]  /*07e0*/  MUFU.RSQ64H R13, R11 ;  /* 0x0000000b000d7308 */ /* 0x000e240000001c00 */
[----:B0-----:R-:W-:-:S08]  /*07f0*/  DMUL R14, R12, R12 ;  /* 0x0000000c0c0e7228 */ /* 0x001fd00000000000 */
[----:B------:R-:W-:-:S08]  /*0800*/  DFMA R14, R10, -R14, 1 ;  /* 0x3ff000000a0e742b */ /* 0x000fd0000000080e */
[----:B------:R-:W-:Y:S02]  /*0810*/  DFMA R16, R14, R16, 0.5 ;  /* 0x3fe000000e10742b */ /* 0x000fe40000000010 */
[----:B------:R-:W-:-:S08]  /*0820*/  DMUL R14, R12, R14 ;  /* 0x0000000e0c0e7228 */ /* 0x000fd00000000000 */
[----:B------:R-:W-:-:S08]  /*0830*/  DFMA R12, R16, R14, R12 ;  /* 0x0000000e100c722b */ /* 0x000fd0000000000c */
[----:B------:R-:W-:Y:S01]  /*0840*/  DMUL R12, R12, 134217728 ;  /* 0x41a000000c0c7828 */ /* 0x000fe20000000000 */
[----:B------:R-:W-:Y:S10]  /*0850*/  BRA `(.L_x_51) ;  /* 0x0000000000107947 */ /* 0x000ff40003800000 */
.L_x_50:
[----:B------:R-:W-:Y:S01]  /*0860*/  DADD R12, R10, R10 ;  /* 0x000000000a0c7229 */ /* 0x000fe2000000000a */
[----:B------:R-:W-:Y:S10]  /*0870*/  BRA `(.L_x_51) ;  /* 0x0000000000087947 */ /* 0x000ff40003800000 */
.L_x_49:
[----:B------:R-:W-:Y:S01]  /*0880*/  LOP3.LUT R13, R12, 0x7ff00000, RZ, 0xfc, !PT ;  /* 0x7ff000000c0d7812 */ /* 0x000fe200078efcff */
[----:B------:R-:W-:-:S07]  /*0890*/  IMAD.MOV.U32 R12, RZ, RZ, RZ ;  /* 0x000000ffff0c7224 */ /* 0x000fce00078e00ff */
.L_x_51:
[----:B------:R-:W-:Y:S05]  /*08a0*/  BSYNC.RECONVERGENT B1 ;  /* 0x0000000000017941 */ /* 0x000fea0003800200 */
.L_x_48:
[----:B------:R-:W-:-:S04]  /*08b0*/  MOV R9, 0x0 ;  /* 0x0000000000097802 */ /* 0x000fc80000000f00 */
[----:B------:R-:W-:Y:S05]  /*08c0*/  RET.REL.NODEC R8 `(_Z9A2_kernelPdS_S_dS_i) ;  /* 0xfffffff408cc7950 */ /* 0x000fea0003c3ffff */
.L_x_52:
        /* <DEDUP_REMOVED lines=11> */
.L_x_55:


//--------------------- .text._Z9A1_kernelPdS_d   --------------------------
	.section	.text._Z9A1_kernelPdS_d,"ax",@progbits
	.align	128
        .global         _Z9A1_kernelPdS_d
        .type           _Z9A1_kernelPdS_d,@function
        .size           _Z9A1_kernelPdS_d,(.L_x_60 - _Z9A1_kernelPdS_d)
        .other          _Z9A1_kernelPdS_d,@"STO_CUDA_ENTRY STV_DEFAULT"
_Z9A1_kernelPdS_d:
.text._Z9A1_kernelPdS_d:
[----:B------:R-:W-:Y:S01]  /*0000*/  LDC R1, c[0x0][0x37c] ;  /* 0x0000df00ff017b82 */ /* 0x000fe20000000800 */
[----:B------:R-:W0:Y:S07]  /*0010*/  S2R R0, SR_TID.X ;  /* 0x0000000000007919 */ /* 0x000e2e0000002100 */
[----:B------:R-:W0:Y:S01]  /*0020*/  S2UR UR6, SR_CTAID.X ;  /* 0x00000000000679c3 */ /* 0x000e220000002500 */
[----:B------:R-:W1:Y:S07]  /*0030*/  LDCU.64 UR4, c[0x0][0x358] ;  /* 0x00006b00ff0477ac */ /* 0x000e6e0008000a00 */
[----:B------:R-:W0:Y:S08]  /*0040*/  LDC R7, c[0x0][0x360] ;  /* 0x0000d800ff077b82 */ /* 0x000e300000000800 */
[----:B------:R-:W2:Y:S08]  /*0050*/  LDC.64 R2, c[0x0][0x388] ;  /* 0x0000e200ff027b82 */ /* 0x000eb00000000a00 */
[----:B------:R-:W3:Y:S01]  /*0060*/  LDC.64 R4, c[0x0][0x380] ;  /* 0x0000e000ff047b82 */ /* 0x000ee20000000a00 */
[----:B0-----:R-:W-:Y:S01]  /*0070*/  IMAD R7, R7, UR6, R0 ;  /* 0x0000000607077c24 */ /* 0x001fe2000f8e0200 */
[----:B------:R-:W0:Y:S03]  /*0080*/  LDCU.64 UR6, c[0x0][0x390] ;  /* 0x00007200ff0677ac */ /* 0x000e260008000a00 */
[----:B--2---:R-:W-:-:S06]  /*0090*/  IMAD.WIDE.U32 R2, R7, 0x8, R2 ;  /* 0x0000000807027825 */ /* 0x004fcc00078e0002 */
[----:B-1----:R-:W0:Y:S01]  /*00a0*/  LDG.E.64 R2, desc[UR4][R2.64] ;  /* 0x0000000402027981 */ /* 0x002e22000c1e1b00 */
[----:B---3--:R-:W-:-:S05]  /*00b0*/  IMAD.WIDE.U32 R4, R7, 0x8, R4 ;  /* 0x0000000807047825 */ /* 0x008fca00078e0004 */
[----:B------:R-:W0:Y:S02]  /*00c0*/  LDG.E.64 R6, desc[UR4][R4.64] ;  /* 0x0000000404067981 */ /* 0x000e24000c1e1b00 */
[----:B0-----:R-:W-:-:S07]  /*00d0*/  DFMA R6, R2, UR6, R6 ;  /* 0x0000000602067c2b */ /* 0x001fce0008000006 */
[----:B------:R-:W-:Y:S01]  /*00e0*/  STG.E.64 desc[UR4][R4.64], R6 ;  /* 0x0000000604007986 */ /* 0x000fe2000c101b04 */
[----:B------:R-:W-:Y:S05]  /*00f0*/  EXIT ;  /* 0x000000000000794d */ /* 0x000fea0003800000 */
.L_x_53:
        /* <DEDUP_REMOVED lines=16> */
.L_x_60:


//--------------------- .nv.shared._Z6reduceILj79EEvPdS0_j --------------------------
	.section	.nv.shared._Z6reduceILj79EEvPdS0_j,"aw",@nobits
	.sectionflags	@""
	.align	16
	.zero		1024


//--------------------- .nv.shared.reserved.0     --------------------------
	.section	.nv.shared.reserved.0,"aw",@nobits
	.weak		__nv_reservedSMEM_offset_0_alias
	.size		__nv_reservedSMEM_offset_0_alias, 0, 64
	.other		__nv_reservedSMEM_offset_0_alias,@"STO_CUDA_RESERVED_SHARED STV_DEFAULT"
__nv_reservedSMEM_offset_0_alias:
	.zero		0
	.zero		64


//--------------------- .nv.shared._Z6reduceILj32EEvPdS0_j --------------------------
	.section	.nv.shared._Z6reduceILj32EEvPdS0_j,"aw",@nobits
	.sectionflags	@""
	.align	16
	.zero		1024


//--------------------- .nv.shared._Z8B_kernelPdS_S_di --------------------------
	.section	.nv.shared._Z8B_kernelPdS_S_di,"aw",@nobits
	.sectionflags	@""
	.align	16
	.zero		1024


//--------------------- .nv.shared._Z9A2_kernelPdS_S_dS_i --------------------------
	.section	.nv.shared._Z9A2_kernelPdS_S_dS_i,"aw",@nobits
	.sectionflags	@""
	.align	16
	.zero		1024


//--------------------- .nv.shared._Z9A1_kernelPdS_d --------------------------
	.section	.nv.shared._Z9A1_kernelPdS_d,"aw",@nobits
	.sectionflags	@""
	.align	16
	.zero		1024


//--------------------- .nv.constant0._Z6reduceILj79EEvPdS0_j --------------------------
	.section	.nv.constant0._Z6reduceILj79EEvPdS0_j,"a",@progbits
	.sectionflags	@""
	.align	4
.nv.constant0._Z6reduceILj79EEvPdS0_j:
	.zero		916


//--------------------- .nv.constant0._Z6reduceILj32EEvPdS0_j --------------------------
	.section	.nv.constant0._Z6reduceILj32EEvPdS0_j,"a",@progbits
	.sectionflags	@""
	.align	4
.nv.constant0._Z6reduceILj32EEvPdS0_j:
	.zero		916


//--------------------- .nv.constant0._Z8B_kernelPdS_S_di --------------------------
	.section	.nv.constant0._Z8B_kernelPdS_S_di,"a",@progbits
	.sectionflags	@""
	.align	4
.nv.constant0._Z8B_kernelPdS_S_di:
	.zero		932


//--------------------- .nv.constant0._Z9A2_kernelPdS_S_dS_i --------------------------
	.section	.nv.constant0._Z9A2_kernelPdS_S_dS_i,"a",@progbits
	.sectionflags	@""
	.align	4
.nv.constant0._Z9A2_kernelPdS_S_dS_i:
	.zero		940


//--------------------- .nv.constant0._Z9A1_kernelPdS_d --------------------------
	.section	.nv.constant0._Z9A1_kernelPdS_d,"a",@progbits
	.sectionflags	@""
	.align	4
.nv.constant0._Z9A1_kernelPdS_d:
	.zero		920


//--------------------- SYMBOLS --------------------------

	.type		.nv.reservedSmem.offset0,@object
	.size		.nv.reservedSmem.offset0,0x4
	.type		.nv.reservedSmem.cap,@object
	.size		.nv.reservedSmem.cap,0x4
